	.target	sm_90a

	.elftype	@"ET_EXEC"


//--------------------- .note.nv.tkinfo           --------------------------
	.section	.note.nv.tkinfo,"",@"SHT_NOTE"
	.sectionflags	@"SHF_NOTE_NV_TKINFO"
	.tkinfo
        /*0018*/ 	.word	0x00000002
        /*0030*/ 	.string	""
        /*0030*/ 	.string	"ptxas"
        /*0030*/ 	.string	"Cuda compilation tools, release 13.0, V13.0.88"
        /*0030*/ 	.string	"Build cuda_13.0.r13.0/compiler.36424714_0"
        /*0030*/ 	.string	"-arch sm_90a -m 64 "



//--------------------- .note.nv.cuinfo           --------------------------
	.section	.note.nv.cuinfo,"",@"SHT_NOTE"
	.sectionflags	@"SHF_NOTE_NV_CUINFO"
        /*0018*/ 	.short	0x0002
        /*001a*/ 	.short	0x005a
        /*001c*/ 	.short	0x0082
	.zero		2


//--------------------- .nv.info                  --------------------------
	.section	.nv.info,"",@"SHT_CUDA_INFO"
	.align	4


	//----- nvinfo : EIATTR_REGCOUNT
	.align		4
        /*0000*/ 	.byte	0x04, 0x2f
        /*0002*/ 	.short	(.L_15 - .L_14)
	.align		4
.L_14:
        /*0004*/ 	.word	index@(_ZN7cutlass13device_kernelINS_4gemm6kernel13GemmUniversalIN4cute5tupleIJiiiiEEENS1_10collective13CollectiveMmaINS1_34MainloopSm90TmaGmmaWarpSpecializedILi18ENS5_IJNS4_1CILi1EEENSA_ILi2EEESB_EEENS1_32KernelTmaWarpSpecializedPingpongEEENS5_IJNSA_ILi64EEENSA_ILi128EEENSA_ILi32EEEEEENS_6half_tENS5_IJlSB_lEEESK_SL_NS4_8TiledMMAINS4_8MMA_AtomIJNS4_4SM904GMMA26MMA_64x128x16_F32F16F16_SSILNSP_5MajorE0ELSR_0ELNSP_7ScaleInE1ELSS_1EEEEEENS4_6LayoutINS5_IJSB_SB_SB_EEENS5_IJNSA_ILi0EEESX_SX_EEEEENS5_IJNS4_10UnderscoreES10_S10_EEEEENS4_23SM90_TMA_LOAD_MULTICASTENS4_14ComposedLayoutINS4_7SwizzleILi2ELi4ELi3EEENS4_18smem_ptr_flag_bitsILi16EEENSV_INS5_IJNSA_ILi8EEESI_EEENS5_IJSI_SB_EEEEEEEvNS4_8identityENS4_13SM90_TMA_LOADES1D_vS1E_EENS_8epilogue10collective6detail29Sm90TmaWarpSpecializedAdapterINS1I_15DefaultEpilogueISK_SL_SL_NS1H_6thread17LinearCombinationISK_Li1EffLNS1M_9ScaleType4KindE0ELNS_15FloatRoundStyleE2ESK_EENS1_15EpilogueDefaultEEEEEvvEEEEvNT_6ParamsE)
        /*0008*/ 	.word	0x000000a8


	//----- nvinfo : EIATTR_FRAME_SIZE
	.align		4
.L_15:
        /*000c*/ 	.byte	0x04, 0x11
        /*000e*/ 	.short	(.L_17 - .L_16)
	.align		4
.L_16:
        /*0010*/ 	.word	index@(_ZN7cutlass13device_kernelINS_4gemm6kernel13GemmUniversalIN4cute5tupleIJiiiiEEENS1_10collective13CollectiveMmaINS1_34MainloopSm90TmaGmmaWarpSpecializedILi18ENS5_IJNS4_1CILi1EEENSA_ILi2EEESB_EEENS1_32KernelTmaWarpSpecializedPingpongEEENS5_IJNSA_ILi64EEENSA_ILi128EEENSA_ILi32EEEEEENS_6half_tENS5_IJlSB_lEEESK_SL_NS4_8TiledMMAINS4_8MMA_AtomIJNS4_4SM904GMMA26MMA_64x128x16_F32F16F16_SSILNSP_5MajorE0ELSR_0ELNSP_7ScaleInE1ELSS_1EEEEEENS4_6LayoutINS5_IJSB_SB_SB_EEENS5_IJNSA_ILi0EEESX_SX_EEEEENS5_IJNS4_10UnderscoreES10_S10_EEEEENS4_23SM90_TMA_LOAD_MULTICASTENS4_14ComposedLayoutINS4_7SwizzleILi2ELi4ELi3EEENS4_18smem_ptr_flag_bitsILi16EEENSV_INS5_IJNSA_ILi8EEESI_EEENS5_IJSI_SB_EEEEEEEvNS4_8identityENS4_13SM90_TMA_LOADES1D_vS1E_EENS_8epilogue10collective6detail29Sm90TmaWarpSpecializedAdapterINS1I_15DefaultEpilogueISK_SL_SL_NS1H_6thread17LinearCombinationISK_Li1EffLNS1M_9ScaleType4KindE0ELNS_15FloatRoundStyleE2ESK_EENS1_15EpilogueDefaultEEEEEvvEEEEvNT_6ParamsE)
        /*0014*/ 	.word	0x00000008


	//----- nvinfo : EIATTR_MIN_STACK_SIZE
	.align		4
.L_17:
        /*0018*/ 	.byte	0x04, 0x12
        /*001a*/ 	.short	(.L_19 - .L_18)
	.align		4
.L_18:
        /*001c*/ 	.word	index@(_ZN7cutlass13device_kernelINS_4gemm6kernel13GemmUniversalIN4cute5tupleIJiiiiEEENS1_10collective13CollectiveMmaINS1_34MainloopSm90TmaGmmaWarpSpecializedILi18ENS5_IJNS4_1CILi1EEENSA_ILi2EEESB_EEENS1_32KernelTmaWarpSpecializedPingpongEEENS5_IJNSA_ILi64EEENSA_ILi128EEENSA_ILi32EEEEEENS_6half_tENS5_IJlSB_lEEESK_SL_NS4_8TiledMMAINS4_8MMA_AtomIJNS4_4SM904GMMA26MMA_64x128x16_F32F16F16_SSILNSP_5MajorE0ELSR_0ELNSP_7ScaleInE1ELSS_1EEEEEENS4_6LayoutINS5_IJSB_SB_SB_EEENS5_IJNSA_ILi0EEESX_SX_EEEEENS5_IJNS4_10UnderscoreES10_S10_EEEEENS4_23SM90_TMA_LOAD_MULTICASTENS4_14ComposedLayoutINS4_7SwizzleILi2ELi4ELi3EEENS4_18smem_ptr_flag_bitsILi16EEENSV_INS5_IJNSA_ILi8EEESI_EEENS5_IJSI_SB_EEEEEEEvNS4_8identityENS4_13SM90_TMA_LOADES1D_vS1E_EENS_8epilogue10collective6detail29Sm90TmaWarpSpecializedAdapterINS1I_15DefaultEpilogueISK_SL_SL_NS1H_6thread17LinearCombinationISK_Li1EffLNS1M_9ScaleType4KindE0ELNS_15FloatRoundStyleE2ESK_EENS1_15EpilogueDefaultEEEEEvvEEEEvNT_6ParamsE)
        /*0020*/ 	.word	0x00000008
.L_19:


//--------------------- .nv.compat                --------------------------
	.section	.nv.compat,"",@"SHT_CUDA_COMPAT_INFO"
	.align	4
        /*0000*/ 	.byte	0x02, 0x09, 0x01, 0x00, 0x02, 0x02, 0x04, 0x00, 0x02, 0x05, 0x05, 0x00, 0x03, 0x07, 0x01, 0x01
        /*0010*/ 	.byte	0x02, 0x03, 0x01, 0x00, 0x02, 0x06, 0x01, 0x00, 0x04, 0x0b, 0x08, 0x00, 0x00, 0x00, 0x00, 0x00
        /*0020*/ 	.byte	0x00, 0x00, 0x00, 0x00


//--------------------- .nv.info._ZN7cutlass13device_kernelINS_4gemm6kernel13GemmUniversalIN4cute5tupleIJiiiiEEENS1_10collective13CollectiveMmaINS1_34MainloopSm90TmaGmmaWarpSpecializedILi18ENS5_IJNS4_1CILi1EEENSA_ILi2EEESB_EEENS1_32KernelTmaWarpSpecializedPingpongEEENS5_IJNSA_ILi64EEENSA_ILi128EEENSA_ILi32EEEEEENS_6half_tENS5_IJlSB_lEEESK_SL_NS4_8TiledMMAINS4_8MMA_AtomIJNS4_4SM904GMMA26MMA_64x128x16_F32F16F16_SSILNSP_5MajorE0ELSR_0ELNSP_7ScaleInE1ELSS_1EEEEEENS4_6LayoutINS5_IJSB_SB_SB_EEENS5_IJNSA_ILi0EEESX_SX_EEEEENS5_IJNS4_10UnderscoreES10_S10_EEEEENS4_23SM90_TMA_LOAD_MULTICASTENS4_14ComposedLayoutINS4_7SwizzleILi2ELi4ELi3EEENS4_18smem_ptr_flag_bitsILi16EEENSV_INS5_IJNSA_ILi8EEESI_EEENS5_IJSI_SB_EEEEEEEvNS4_8identityENS4_13SM90_TMA_LOADES1D_vS1E_EENS_8epilogue10collective6detail29Sm90TmaWarpSpecializedAdapterINS1I_15DefaultEpilogueISK_SL_SL_NS1H_6thread17LinearCombinationISK_Li1EffLNS1M_9ScaleType4KindE0ELNS_15FloatRoundStyleE2ESK_EENS1_15EpilogueDefaultEEEEEvvEEEEvNT_6ParamsE --------------------------
	.section	.nv.info._ZN7cutlass13device_kernelINS_4gemm6kernel13GemmUniversalIN4cute5tupleIJiiiiEEENS1_10collective13CollectiveMmaINS1_34MainloopSm90TmaGmmaWarpSpecializedILi18ENS5_IJNS4_1CILi1EEENSA_ILi2EEESB_EEENS1_32KernelTmaWarpSpecializedPingpongEEENS5_IJNSA_ILi64EEENSA_ILi128EEENSA_ILi32EEEEEENS_6half_tENS5_IJlSB_lEEESK_SL_NS4_8TiledMMAINS4_8MMA_AtomIJNS4_4SM904GMMA26MMA_64x128x16_F32F16F16_SSILNSP_5MajorE0ELSR_0ELNSP_7ScaleInE1ELSS_1EEEEEENS4_6LayoutINS5_IJSB_SB_SB_EEENS5_IJNSA_ILi0EEESX_SX_EEEEENS5_IJNS4_10UnderscoreES10_S10_EEEEENS4_23SM90_TMA_LOAD_MULTICASTENS4_14ComposedLayoutINS4_7SwizzleILi2ELi4ELi3EEENS4_18smem_ptr_flag_bitsILi16EEENSV_INS5_IJNSA_ILi8EEESI_EEENS5_IJSI_SB_EEEEEEEvNS4_8identityENS4_13SM90_TMA_LOADES1D_vS1E_EENS_8epilogue10collective6detail29Sm90TmaWarpSpecializedAdapterINS1I_15DefaultEpilogueISK_SL_SL_NS1H_6thread17LinearCombinationISK_Li1EffLNS1M_9ScaleType4KindE0ELNS_15FloatRoundStyleE2ESK_EENS1_15EpilogueDefaultEEEEEvvEEEEvNT_6ParamsE,"",@"SHT_CUDA_INFO"
	.sectionflags	@""
	.align	4


	//----- nvinfo : EIATTR_CUDA_API_VERSION
	.align		4
        /*0000*/ 	.byte	0x04, 0x37
        /*0002*/ 	.short	(.L_21 - .L_20)
.L_20:
        /*0004*/ 	.word	0x00000082


	//----- nvinfo : EIATTR_KPARAM_INFO
	.align		4
.L_21:
        /*0008*/ 	.byte	0x04, 0x17
        /*000a*/ 	.short	(.L_23 - .L_22)
.L_22:
        /*000c*/ 	.word	0x00000000
        /*0010*/ 	.short	0x0000
        /*0012*/ 	.short	0x0070
        /*0014*/ 	.byte	0x00, 0xf0, 0x01, 0x10


	//----- nvinfo : EIATTR_SPARSE_MMA_MASK
	.align		4
.L_23:
        /*0018*/ 	.byte	0x03, 0x50
        /*001a*/ 	.short	0x0000


	//----- nvinfo : EIATTR_MAXREG_COUNT
	.align		4
        /*001c*/ 	.byte	0x03, 0x1b
        /*001e*/ 	.short	0x00a8


	//----- nvinfo : EIATTR_NUM_BARRIERS
	.align		4
        /*0020*/ 	.byte	0x02, 0x4c
        /*0022*/ 	.byte	0x01
	.zero		1


	//----- nvinfo : EIATTR_EXTERNS
	.align		4
        /*0024*/ 	.byte	0x04, 0x0f
        /*0026*/ 	.short	(.L_25 - .L_24)


	//   ....[0]....
	.align		4
.L_24:
        /*0028*/ 	.word	index@(__assertfail)


	//----- nvinfo : EIATTR_ANNOTATIONS
	.align		4
.L_25:
        /*002c*/ 	.byte	0x04, 0x55
        /*002e*/ 	.short	(.L_27 - .L_26)


	//   ....[0]....
.L_26:
        /*0030*/ 	.word	0x00000001
        /*0034*/ 	.byte	0x30, 0x0f, 0x00, 0x00, 0x01, 0x00, 0x00, 0x00, 0xd0, 0x62, 0x00, 0x00, 0x01, 0x00, 0x00, 0x00
        /*0044*/ 	.byte	0x50, 0x6f, 0x00, 0x00


	//----- nvinfo : EIATTR_MERCURY_ISA_VERSION
	.align		4
.L_27:
        /*0048*/ 	.byte	0x03, 0x5f
        /*004a*/ 	.short	0x0101


	//----- nvinfo : EIATTR_INT_WARP_WIDE_INSTR_OFFSETS
	.align		4
        /*004c*/ 	.byte	0x04, 0x31
        /*004e*/ 	.short	(.L_29 - .L_28)


	//   ....[0]....
.L_28:
        /*0050*/ 	.word	0x00000680


	//   ....[1]....
        /*0054*/ 	.word	0x000006c0


	//   ....[2]....
        /*0058*/ 	.word	0x00000800


	//   ....[3]....
        /*005c*/ 	.word	0x00000810


	//   ....[4]....
        /*0060*/ 	.word	0x00000830


	//   ....[5]....
        /*0064*/ 	.word	0x00000850


	//   ....[6]....
        /*0068*/ 	.word	0x00000900


	//   ....[7]....
        /*006c*/ 	.word	0x00000950


	//   ....[8]....
        /*0070*/ 	.word	0x00001fa0


	//----- nvinfo : EIATTR_COOP_GROUP_MASK_REGIDS
	.align		4
.L_29:
        /*0074*/ 	.byte	0x04, 0x29
        /*0076*/ 	.short	(.L_31 - .L_30)


	//   ....[0]....
.L_30:
        /*0078*/ 	.word	0xffffffff


	//   ....[1]....
        /*007c*/ 	.word	0xffffffff


	//   ....[2]....
        /*0080*/ 	.word	0xffffffff


	//   ....[3]....
        /*0084*/ 	.word	0xffffffff


	//   ....[4]....
        /*0088*/ 	.word	0xffffffff


	//   ....[5]....
        /*008c*/ 	.word	0xffffffff


	//   ....[6]....
        /*0090*/ 	.word	0xffffffff


	//----- nvinfo : EIATTR_COOP_GROUP_INSTR_OFFSETS
	.align		4
.L_31:
        /*0094*/ 	.byte	0x04, 0x28
        /*0096*/ 	.short	(.L_33 - .L_32)


	//   ....[0]....
.L_32:
        /*0098*/ 	.word	0x00000070


	//   ....[1]....
        /*009c*/ 	.word	0x00000080


	//   ....[2]....
        /*00a0*/ 	.word	0x00000140


	//   ....[3]....
        /*00a4*/ 	.word	0x000004c0


	//   ....[4]....
        /*00a8*/ 	.word	0x00000500


	//   ....[5]....
        /*00ac*/ 	.word	0x000009a0


	//   ....[6]....
        /*00b0*/ 	.word	0x00000ad0


	//----- nvinfo : EIATTR_REG_RECONFIG
	.align		4
.L_33:
        /*00b4*/ 	.byte	0x01, 0x54
	.zero		2


	//----- nvinfo : EIATTR_SYSCALL_OFFSETS
	.align		4
        /*00b8*/ 	.byte	0x04, 0x46
        /*00ba*/ 	.short	(.L_35 - .L_34)


	//   ....[0]....
.L_34:
        /*00bc*/ 	.word	0x000019e0


	//----- nvinfo : EIATTR_MBARRIER_INSTR_OFFSETS
	.align		4
.L_35:
        /*00c0*/ 	.byte	0x04, 0x39
        /*00c2*/ 	.short	(.L_37 - .L_36)


	//   ....[0]....
.L_36:
        /*00c4*/ 	.word	0x00000260
        /*00c8*/ 	.word	0x000000ff
        /*00cc*/ 	.word	0x00000000
        /*00d0*/ 	.short	0x0100
        /*00d2*/ 	.byte	0x08
	.zero		1


	//   ....[1]....
        /*00d4*/ 	.word	0x00000270
        /*00d8*/ 	.word	0x000000ff
        /*00dc*/ 	.word	0x00000090
        /*00e0*/ 	.short	0x0100
        /*00e2*/ 	.byte	0x08
	.zero		1


	//   ....[2]....
        /*00e4*/ 	.word	0x00000280
        /*00e8*/ 	.word	0x000000ff
        /*00ec*/ 	.word	0x00000008
        /*00f0*/ 	.short	0x0100
        /*00f2*/ 	.byte	0x08
	.zero		1


	//   ....[3]....
        /*00f4*/ 	.word	0x00000290
        /*00f8*/ 	.word	0x000000ff
        /*00fc*/ 	.word	0x00000098
        /*0100*/ 	.short	0x0100
        /*0102*/ 	.byte	0x08
	.zero		1


	//   ....[4]....
        /*0104*/ 	.word	0x000002a0
        /*0108*/ 	.word	0x000000ff
        /*010c*/ 	.word	0x00000010
        /*0110*/ 	.short	0x0100
        /*0112*/ 	.byte	0x08
	.zero		1


	//   ....[5]....
        /*0114*/ 	.word	0x000002b0
        /*0118*/ 	.word	0x000000ff
        /*011c*/ 	.word	0x000000a0
        /*0120*/ 	.short	0x0100
        /*0122*/ 	.byte	0x08
	.zero		1


	//   ....[6]....
        /*0124*/ 	.word	0x000002c0
        /*0128*/ 	.word	0x000000ff
        /*012c*/ 	.word	0x00000018
        /*0130*/ 	.short	0x0100
        /*0132*/ 	.byte	0x08
	.zero		1


	//   ....[7]....
        /*0134*/ 	.word	0x000002d0
        /*0138*/ 	.word	0x000000ff
        /*013c*/ 	.word	0x000000a8
        /*0140*/ 	.short	0x0100
        /*0142*/ 	.byte	0x08
	.zero		1


	//   ....[8]....
        /*0144*/ 	.word	0x000002e0
        /*0148*/ 	.word	0x000000ff
        /*014c*/ 	.word	0x00000020
        /*0150*/ 	.short	0x0100
        /*0152*/ 	.byte	0x08
	.zero		1


	//   ....[9]....
        /*0154*/ 	.word	0x000002f0
        /*0158*/ 	.word	0x000000ff
        /*015c*/ 	.word	0x000000b0
        /*0160*/ 	.short	0x0100
        /*0162*/ 	.byte	0x08
	.zero		1


	//   ....[10]....
        /*0164*/ 	.word	0x00000300
        /*0168*/ 	.word	0x000000ff
        /*016c*/ 	.word	0x00000028
        /*0170*/ 	.short	0x0100
        /*0172*/ 	.byte	0x08
	.zero		1


	//   ....[11]....
        /*0174*/ 	.word	0x00000310
        /*0178*/ 	.word	0x000000ff
        /*017c*/ 	.word	0x000000b8
        /*0180*/ 	.short	0x0100
        /*0182*/ 	.byte	0x08
	.zero		1


	//   ....[12]....
        /*0184*/ 	.word	0x00000320
        /*0188*/ 	.word	0x000000ff
        /*018c*/ 	.word	0x00000030
        /*0190*/ 	.short	0x0100
        /*0192*/ 	.byte	0x08
	.zero		1


	//   ....[13]....
        /*0194*/ 	.word	0x00000330
        /*0198*/ 	.word	0x000000ff
        /*019c*/ 	.word	0x000000c0
        /*01a0*/ 	.short	0x0100
        /*01a2*/ 	.byte	0x08
	.zero		1


	//   ....[14]....
        /*01a4*/ 	.word	0x00000340
        /*01a8*/ 	.word	0x000000ff
        /*01ac*/ 	.word	0x00000038
        /*01b0*/ 	.short	0x0100
        /*01b2*/ 	.byte	0x08
	.zero		1


	//   ....[15]....
        /*01b4*/ 	.word	0x00000350
        /*01b8*/ 	.word	0x000000ff
        /*01bc*/ 	.word	0x000000c8
        /*01c0*/ 	.short	0x0100
        /*01c2*/ 	.byte	0x08
	.zero		1


	//   ....[16]....
        /*01c4*/ 	.word	0x00000360
        /*01c8*/ 	.word	0x000000ff
        /*01cc*/ 	.word	0x00000040
        /*01d0*/ 	.short	0x0100
        /*01d2*/ 	.byte	0x08
	.zero		1


	//   ....[17]....
        /*01d4*/ 	.word	0x00000370
        /*01d8*/ 	.word	0x000000ff
        /*01dc*/ 	.word	0x000000d0
        /*01e0*/ 	.short	0x0100
        /*01e2*/ 	.byte	0x08
	.zero		1


	//   ....[18]....
        /*01e4*/ 	.word	0x00000380
        /*01e8*/ 	.word	0x000000ff
        /*01ec*/ 	.word	0x00000048
        /*01f0*/ 	.short	0x0100
        /*01f2*/ 	.byte	0x08
	.zero		1


	//   ....[19]....
        /*01f4*/ 	.word	0x00000390
        /*01f8*/ 	.word	0x000000ff
        /*01fc*/ 	.word	0x000000d8
        /*0200*/ 	.short	0x0100
        /*0202*/ 	.byte	0x08
	.zero		1


	//   ....[20]....
        /*0204*/ 	.word	0x000003a0
        /*0208*/ 	.word	0x000000ff
        /*020c*/ 	.word	0x00000050
        /*0210*/ 	.short	0x0100
        /*0212*/ 	.byte	0x08
	.zero		1


	//   ....[21]....
        /*0214*/ 	.word	0x000003b0
        /*0218*/ 	.word	0x000000ff
        /*021c*/ 	.word	0x000000e0
        /*0220*/ 	.short	0x0100
        /*0222*/ 	.byte	0x08
	.zero		1


	//   ....[22]....
        /*0224*/ 	.word	0x000003c0
        /*0228*/ 	.word	0x000000ff
        /*022c*/ 	.word	0x00000058
        /*0230*/ 	.short	0x0100
        /*0232*/ 	.byte	0x08
	.zero		1


	//   ....[23]....
        /*0234*/ 	.word	0x000003d0
        /*0238*/ 	.word	0x000000ff
        /*023c*/ 	.word	0x000000e8
        /*0240*/ 	.short	0x0100
        /*0242*/ 	.byte	0x08
	.zero		1


	//   ....[24]....
        /*0244*/ 	.word	0x000003e0
        /*0248*/ 	.word	0x000000ff
        /*024c*/ 	.word	0x00000060
        /*0250*/ 	.short	0x0100
        /*0252*/ 	.byte	0x08
	.zero		1


	//   ....[25]....
        /*0254*/ 	.word	0x000003f0
        /*0258*/ 	.word	0x000000ff
        /*025c*/ 	.word	0x000000f0
        /*0260*/ 	.short	0x0100
        /*0262*/ 	.byte	0x08
	.zero		1


	//   ....[26]....
        /*0264*/ 	.word	0x00000400
        /*0268*/ 	.word	0x000000ff
        /*026c*/ 	.word	0x00000068
        /*0270*/ 	.short	0x0100
        /*0272*/ 	.byte	0x08
	.zero		1


	//   ....[27]....
        /*0274*/ 	.word	0x00000410
        /*0278*/ 	.word	0x000000ff
        /*027c*/ 	.word	0x000000f8
        /*0280*/ 	.short	0x0100
        /*0282*/ 	.byte	0x08
	.zero		1


	//   ....[28]....
        /*0284*/ 	.word	0x00000420
        /*0288*/ 	.word	0x000000ff
        /*028c*/ 	.word	0x00000070
        /*0290*/ 	.short	0x0100
        /*0292*/ 	.byte	0x08
	.zero		1


	//   ....[29]....
        /*0294*/ 	.word	0x00000430
        /*0298*/ 	.word	0x000000ff
        /*029c*/ 	.word	0x00000100
        /*02a0*/ 	.short	0x0100
        /*02a2*/ 	.byte	0x08
	.zero		1


	//   ....[30]....
        /*02a4*/ 	.word	0x00000440
        /*02a8*/ 	.word	0x000000ff
        /*02ac*/ 	.word	0x00000078
        /*02b0*/ 	.short	0x0100
        /*02b2*/ 	.byte	0x08
	.zero		1


	//   ....[31]....
        /*02b4*/ 	.word	0x00000450
        /*02b8*/ 	.word	0x000000ff
        /*02bc*/ 	.word	0x00000108
        /*02c0*/ 	.short	0x0100
        /*02c2*/ 	.byte	0x08
	.zero		1


	//   ....[32]....
        /*02c4*/ 	.word	0x00000460
        /*02c8*/ 	.word	0x000000ff
        /*02cc*/ 	.word	0x00000080
        /*02d0*/ 	.short	0x0100
        /*02d2*/ 	.byte	0x08
	.zero		1


	//   ....[33]....
        /*02d4*/ 	.word	0x00000470
        /*02d8*/ 	.word	0x000000ff
        /*02dc*/ 	.word	0x00000110
        /*02e0*/ 	.short	0x0100
        /*02e2*/ 	.byte	0x08
	.zero		1


	//   ....[34]....
        /*02e4*/ 	.word	0x00000480
        /*02e8*/ 	.word	0x000000ff
        /*02ec*/ 	.word	0x00000088
        /*02f0*/ 	.short	0x0100
        /*02f2*/ 	.byte	0x08
	.zero		1


	//   ....[35]....
        /*02f4*/ 	.word	0x00000490
        /*02f8*/ 	.word	0x000000ff
        /*02fc*/ 	.word	0x00000118
        /*0300*/ 	.short	0x0100
        /*0302*/ 	.byte	0x08
	.zero		1


	//   ....[36]....
        /*0304*/ 	.word	0x00000980
        /*0308*/ 	.word	0x000000ff
        /*030c*/ 	.word	0x00000150
        /*0310*/ 	.short	0x0100
        /*0312*/ 	.byte	0x08
	.zero		1


	//   ....[37]....
        /*0314*/ 	.word	0x00000a20
        /*0318*/ 	.word	0x000000ff
        /*031c*/ 	.word	0x00000158
        /*0320*/ 	.short	0x0100
        /*0322*/ 	.byte	0x08
	.zero		1


	//   ....[38]....
        /*0324*/ 	.word	0x00000a50
        /*0328*/ 	.word	0x000000ff
        /*032c*/ 	.word	0x00000130
        /*0330*/ 	.short	0x0100
        /*0332*/ 	.byte	0x09
	.zero		1


	//   ....[39]....
        /*0334*/ 	.word	0x00000a60
        /*0338*/ 	.word	0x000000ff
        /*033c*/ 	.word	0x00000138
        /*0340*/ 	.short	0x0100
        /*0342*/ 	.byte	0x09
	.zero		1


	//   ....[40]....
        /*0344*/ 	.word	0x00000a70
        /*0348*/ 	.word	0x000000ff
        /*034c*/ 	.word	0x00000140
        /*0350*/ 	.short	0x0100
        /*0352*/ 	.byte	0x09
	.zero		1


	//   ....[41]....
        /*0354*/ 	.word	0x00000a80
        /*0358*/ 	.word	0x000000ff
        /*035c*/ 	.word	0x00000148
        /*0360*/ 	.short	0x0100
        /*0362*/ 	.byte	0x09
	.zero		1


	//   ....[42]....
        /*0364*/ 	.word	0x000018c0
        /*0368*/ 	.word	0x0000005e
        /*036c*/ 	.word	0x00000000
        /*0370*/ 	.short	0x010a
        /*0372*/ 	.byte	0x2a
	.zero		1


	//   ....[43]....
        /*0374*/ 	.word	0x00001a60
        /*0378*/ 	.word	0x00000003
        /*037c*/ 	.word	0x00000000
        /*0380*/ 	.short	0x010a
        /*0382*/ 	.byte	0x3f
	.zero		1


	//   ....[44]....
        /*0384*/ 	.word	0x00001aa0
        /*0388*/ 	.word	0x00000003
        /*038c*/ 	.word	0x00000000
        /*0390*/ 	.short	0x010a
        /*0392*/ 	.byte	0x3f
	.zero		1


	//   ....[45]....
        /*0394*/ 	.word	0x00001ca0
        /*0398*/ 	.word	0x000000ff
        /*039c*/ 	.word	0x00000000
        /*03a0*/ 	.short	0x010a
        /*03a2*/ 	.byte	0x04
	.zero		1


	//   ....[46]....
        /*03a4*/ 	.word	0x00001ce0
        /*03a8*/ 	.word	0x000000ff
        /*03ac*/ 	.word	0x00000000
        /*03b0*/ 	.short	0x010a
        /*03b2*/ 	.byte	0x04
	.zero		1


	//   ....[47]....
        /*03b4*/ 	.word	0x00001e40
        /*03b8*/ 	.word	0x00000005
        /*03bc*/ 	.word	0x00000000
        /*03c0*/ 	.short	0x0101
        /*03c2*/ 	.byte	0x3f
	.zero		1


	//   ....[48]....
        /*03c4*/ 	.word	0x00001f40
        /*03c8*/ 	.word	0x0000005f
        /*03cc*/ 	.word	0x00000000
        /*03d0*/ 	.short	0x0101
        /*03d2*/ 	.byte	0x2f
	.zero		1


	//   ....[49]....
        /*03d4*/ 	.word	0x00002040
        /*03d8*/ 	.word	0x00000003
        /*03dc*/ 	.word	0x00000000
        /*03e0*/ 	.short	0x0101
        /*03e2*/ 	.byte	0x3f
	.zero		1


	//   ....[50]....
        /*03e4*/ 	.word	0x00002100
        /*03e8*/ 	.word	0x0000005e
        /*03ec*/ 	.word	0x00000010
        /*03f0*/ 	.short	0x010a
        /*03f2*/ 	.byte	0x2a
	.zero		1


	//   ....[51]....
        /*03f4*/ 	.word	0x000062f0
        /*03f8*/ 	.word	0x00000061
        /*03fc*/ 	.word	0x00000000
        /*0400*/ 	.short	0x0101
        /*0402*/ 	.byte	0x2f
	.zero		1


	//   ....[52]....
        /*0404*/ 	.word	0x00006c90
        /*0408*/ 	.word	0x0000000c
        /*040c*/ 	.word	0x00000090
        /*0410*/ 	.short	0x010a
        /*0412*/ 	.byte	0x3f
	.zero		1


	//   ....[53]....
        /*0414*/ 	.word	0x00007060
        /*0418*/ 	.word	0x00000004
        /*041c*/ 	.word	0x00000158
        /*0420*/ 	.short	0x0101
        /*0422*/ 	.byte	0x3f
	.zero		1


	//   ....[54]....
        /*0424*/ 	.word	0x000077e0
        /*0428*/ 	.word	0x00000007
        /*042c*/ 	.word	0x00000000
        /*0430*/ 	.short	0x010a
        /*0432*/ 	.byte	0x3f
	.zero		1


	//   ....[55]....
        /*0434*/ 	.word	0x00007860
        /*0438*/ 	.word	0x00000009
        /*043c*/ 	.word	0x00000000
        /*0440*/ 	.short	0x010a
        /*0442*/ 	.byte	0x3f
	.zero		1


	//   ....[56]....
        /*0444*/ 	.word	0x000078f0
        /*0448*/ 	.word	0x00000006
        /*044c*/ 	.word	0x00000000
        /*0450*/ 	.short	0x010a
        /*0452*/ 	.byte	0x3f
	.zero		1


	//   ....[57]....
        /*0454*/ 	.word	0x00007980
        /*0458*/ 	.word	0x00000009
        /*045c*/ 	.word	0x00000000
        /*0460*/ 	.short	0x010a
        /*0462*/ 	.byte	0x3f
	.zero		1


	//   ....[58]....
        /*0464*/ 	.word	0x00007a10
        /*0468*/ 	.word	0x00000006
        /*046c*/ 	.word	0x00000000
        /*0470*/ 	.short	0x010a
        /*0472*/ 	.byte	0x3f
	.zero		1


	//   ....[59]....
        /*0474*/ 	.word	0x00007aa0
        /*0478*/ 	.word	0x00000009
        /*047c*/ 	.word	0x00000000
        /*0480*/ 	.short	0x010a
        /*0482*/ 	.byte	0x3f
	.zero		1


	//   ....[60]....
        /*0484*/ 	.word	0x00007b30
        /*0488*/ 	.word	0x00000006
        /*048c*/ 	.word	0x00000000
        /*0490*/ 	.short	0x010a
        /*0492*/ 	.byte	0x3f
	.zero		1


	//   ....[61]....
        /*0494*/ 	.word	0x00007bc0
        /*0498*/ 	.word	0x00000009
        /*049c*/ 	.word	0x00000000
        /*04a0*/ 	.short	0x010a
        /*04a2*/ 	.byte	0x3f
	.zero		1


	//   ....[62]....
        /*04a4*/ 	.word	0x00007c50
        /*04a8*/ 	.word	0x00000006
        /*04ac*/ 	.word	0x00000000
        /*04b0*/ 	.short	0x010a
        /*04b2*/ 	.byte	0x3f
	.zero		1


	//   ....[63]....
        /*04b4*/ 	.word	0x00007ce0
        /*04b8*/ 	.word	0x00000009
        /*04bc*/ 	.word	0x00000000
        /*04c0*/ 	.short	0x010a
        /*04c2*/ 	.byte	0x3f
	.zero		1


	//   ....[64]....
        /*04c4*/ 	.word	0x00007d70
        /*04c8*/ 	.word	0x00000006
        /*04cc*/ 	.word	0x00000000
        /*04d0*/ 	.short	0x010a
        /*04d2*/ 	.byte	0x3f
	.zero		1


	//   ....[65]....
        /*04d4*/ 	.word	0x00007e00
        /*04d8*/ 	.word	0x00000009
        /*04dc*/ 	.word	0x00000000
        /*04e0*/ 	.short	0x010a
        /*04e2*/ 	.byte	0x3f
	.zero		1


	//   ....[66]....
        /*04e4*/ 	.word	0x00007e90
        /*04e8*/ 	.word	0x00000006
        /*04ec*/ 	.word	0x00000000
        /*04f0*/ 	.short	0x010a
        /*04f2*/ 	.byte	0x3f
	.zero		1


	//   ....[67]....
        /*04f4*/ 	.word	0x00007f20
        /*04f8*/ 	.word	0x00000009
        /*04fc*/ 	.word	0x00000000
        /*0500*/ 	.short	0x010a
        /*0502*/ 	.byte	0x3f
	.zero		1


	//   ....[68]....
        /*0504*/ 	.word	0x00007fb0
        /*0508*/ 	.word	0x00000006
        /*050c*/ 	.word	0x00000000
        /*0510*/ 	.short	0x010a
        /*0512*/ 	.byte	0x3f
	.zero		1


	//   ....[69]....
        /*0514*/ 	.word	0x00008040
        /*0518*/ 	.word	0x00000009
        /*051c*/ 	.word	0x00000000
        /*0520*/ 	.short	0x010a
        /*0522*/ 	.byte	0x3f
	.zero		1


	//   ....[70]....
        /*0524*/ 	.word	0x000080d0
        /*0528*/ 	.word	0x00000006
        /*052c*/ 	.word	0x00000000
        /*0530*/ 	.short	0x010a
        /*0532*/ 	.byte	0x3f
	.zero		1


	//   ....[71]....
        /*0534*/ 	.word	0x00008160
        /*0538*/ 	.word	0x00000003
        /*053c*/ 	.word	0x00000000
        /*0540*/ 	.short	0x010a
        /*0542*/ 	.byte	0x3f
	.zero		1


	//   ....[72]....
        /*0544*/ 	.word	0x000081c0
        /*0548*/ 	.word	0x00000060
        /*054c*/ 	.word	0x00000000
        /*0550*/ 	.short	0x010a
        /*0552*/ 	.byte	0x3f
	.zero		1


	//   ....[73]....
        /*0554*/ 	.word	0x00008210
        /*0558*/ 	.word	0x00000003
        /*055c*/ 	.word	0x00000000
        /*0560*/ 	.short	0x010a
        /*0562*/ 	.byte	0x3f
	.zero		1


	//   ....[74]....
        /*0564*/ 	.word	0x00008270
        /*0568*/ 	.word	0x00000005
        /*056c*/ 	.word	0x00000000
        /*0570*/ 	.short	0x010a
        /*0572*/ 	.byte	0x3f
	.zero		1


	//   ....[75]....
        /*0574*/ 	.word	0x000082c0
        /*0578*/ 	.word	0x00000060
        /*057c*/ 	.word	0x00000010
        /*0580*/ 	.short	0x010a
        /*0582*/ 	.byte	0x3f
	.zero		1


	//   ....[76]....
        /*0584*/ 	.word	0x00008390
        /*0588*/ 	.word	0x0000000c
        /*058c*/ 	.word	0x00000090
        /*0590*/ 	.short	0x010a
        /*0592*/ 	.byte	0x3f
	.zero		1


	//   ....[77]....
        /*0594*/ 	.word	0x00008460
        /*0598*/ 	.word	0x00000007
        /*059c*/ 	.word	0x00000000
        /*05a0*/ 	.short	0x010a
        /*05a2*/ 	.byte	0x3f
	.zero		1


	//   ....[78]....
        /*05a4*/ 	.word	0x000084b0
        /*05a8*/ 	.word	0x00000009
        /*05ac*/ 	.word	0x00000000
        /*05b0*/ 	.short	0x010a
        /*05b2*/ 	.byte	0x3f
	.zero		1


	//   ....[79]....
        /*05b4*/ 	.word	0x00008500
        /*05b8*/ 	.word	0x00000006
        /*05bc*/ 	.word	0x00000000
        /*05c0*/ 	.short	0x010a
        /*05c2*/ 	.byte	0x3f
	.zero		1


	//   ....[80]....
        /*05c4*/ 	.word	0x00008550
        /*05c8*/ 	.word	0x00000009
        /*05cc*/ 	.word	0x00000000
        /*05d0*/ 	.short	0x010a
        /*05d2*/ 	.byte	0x3f
	.zero		1


	//   ....[81]....
        /*05d4*/ 	.word	0x000085a0
        /*05d8*/ 	.word	0x00000006
        /*05dc*/ 	.word	0x00000000
        /*05e0*/ 	.short	0x010a
        /*05e2*/ 	.byte	0x3f
	.zero		1


	//   ....[82]....
        /*05e4*/ 	.word	0x000085f0
        /*05e8*/ 	.word	0x00000009
        /*05ec*/ 	.word	0x00000000
        /*05f0*/ 	.short	0x010a
        /*05f2*/ 	.byte	0x3f
	.zero		1


	//   ....[83]....
        /*05f4*/ 	.word	0x00008640
        /*05f8*/ 	.word	0x00000006
        /*05fc*/ 	.word	0x00000000
        /*0600*/ 	.short	0x010a
        /*0602*/ 	.byte	0x3f
	.zero		1


	//   ....[84]....
        /*0604*/ 	.word	0x00008690
        /*0608*/ 	.word	0x00000009
        /*060c*/ 	.word	0x00000000
        /*0610*/ 	.short	0x010a
        /*0612*/ 	.byte	0x3f
	.zero		1


	//   ....[85]....
        /*0614*/ 	.word	0x000086e0
        /*0618*/ 	.word	0x00000006
        /*061c*/ 	.word	0x00000000
        /*0620*/ 	.short	0x010a
        /*0622*/ 	.byte	0x3f
	.zero		1


	//   ....[86]....
        /*0624*/ 	.word	0x00008730
        /*0628*/ 	.word	0x00000009
        /*062c*/ 	.word	0x00000000
        /*0630*/ 	.short	0x010a
        /*0632*/ 	.byte	0x3f
	.zero		1


	//   ....[87]....
        /*0634*/ 	.word	0x00008780
        /*0638*/ 	.word	0x00000006
        /*063c*/ 	.word	0x00000000
        /*0640*/ 	.short	0x010a
        /*0642*/ 	.byte	0x3f
	.zero		1


	//   ....[88]....
        /*0644*/ 	.word	0x000087d0
        /*0648*/ 	.word	0x00000009
        /*064c*/ 	.word	0x00000000
        /*0650*/ 	.short	0x010a
        /*0652*/ 	.byte	0x3f
	.zero		1


	//   ....[89]....
        /*0654*/ 	.word	0x00008820
        /*0658*/ 	.word	0x00000006
        /*065c*/ 	.word	0x00000000
        /*0660*/ 	.short	0x010a
        /*0662*/ 	.byte	0x3f
	.zero		1


	//   ....[90]....
        /*0664*/ 	.word	0x00008870
        /*0668*/ 	.word	0x00000009
        /*066c*/ 	.word	0x00000000
        /*0670*/ 	.short	0x010a
        /*0672*/ 	.byte	0x3f
	.zero		1


	//   ....[91]....
        /*0674*/ 	.word	0x000088c0
        /*0678*/ 	.word	0x00000006
        /*067c*/ 	.word	0x00000000
        /*0680*/ 	.short	0x010a
        /*0682*/ 	.byte	0x3f
	.zero		1


	//   ....[92]....
        /*0684*/ 	.word	0x00008910
        /*0688*/ 	.word	0x00000009
        /*068c*/ 	.word	0x00000000
        /*0690*/ 	.short	0x010a
        /*0692*/ 	.byte	0x3f
	.zero		1


	//   ....[93]....
        /*0694*/ 	.word	0x00008960
        /*0698*/ 	.word	0x00000006
        /*069c*/ 	.word	0x00000000
        /*06a0*/ 	.short	0x010a
        /*06a2*/ 	.byte	0x3f
	.zero		1


	//----- nvinfo : EIATTR_NUM_MBARRIERS
	.align		4
.L_37:
        /*06a4*/ 	.byte	0x03, 0x38
        /*06a6*/ 	.short	0x002a


	//----- nvinfo : EIATTR_EXIT_INSTR_OFFSETS
	.align		4
        /*06a8*/ 	.byte	0x04, 0x1c
        /*06aa*/ 	.short	(.L_39 - .L_38)


	//   ....[0]....
.L_38:
        /*06ac*/ 	.word	0x00001570


	//   ....[1]....
        /*06b0*/ 	.word	0x000015d0


	//   ....[2]....
        /*06b4*/ 	.word	0x00006980


	//   ....[3]....
        /*06b8*/ 	.word	0x000069b0


	//   ....[4]....
        /*06bc*/ 	.word	0x000081b0


	//----- nvinfo : EIATTR_MAX_THREADS
	.align		4
.L_39:
        /*06c0*/ 	.byte	0x04, 0x05
        /*06c2*/ 	.short	(.L_41 - .L_40)
.L_40:
        /*06c4*/ 	.word	0x00000180
        /*06c8*/ 	.word	0x00000001
        /*06cc*/ 	.word	0x00000001


	//----- nvinfo : EIATTR_CRS_STACK_SIZE
	.align		4
.L_41:
        /*06d0*/ 	.byte	0x04, 0x1e
        /*06d2*/ 	.short	(.L_43 - .L_42)
.L_42:
        /*06d4*/ 	.word	0x00000000


	//----- nvinfo : EIATTR_CBANK_PARAM_SIZE
	.align		4
.L_43:
        /*06d8*/ 	.byte	0x03, 0x19
        /*06da*/ 	.short	0x0470


	//----- nvinfo : EIATTR_PARAM_CBANK
	.align		4
        /*06dc*/ 	.byte	0x04, 0x0a
        /*06de*/ 	.short	(.L_45 - .L_44)
	.align		4
.L_44:
        /*06e0*/ 	.word	index@(.nv.constant0._ZN7cutlass13device_kernelINS_4gemm6kernel13GemmUniversalIN4cute5tupleIJiiiiEEENS1_10collective13CollectiveMmaINS1_34MainloopSm90TmaGmmaWarpSpecializedILi18ENS5_IJNS4_1CILi1EEENSA_ILi2EEESB_EEENS1_32KernelTmaWarpSpecializedPingpongEEENS5_IJNSA_ILi64EEENSA_ILi128EEENSA_ILi32EEEEEENS_6half_tENS5_IJlSB_lEEESK_SL_NS4_8TiledMMAINS4_8MMA_AtomIJNS4_4SM904GMMA26MMA_64x128x16_F32F16F16_SSILNSP_5MajorE0ELSR_0ELNSP_7ScaleInE1ELSS_1EEEEEENS4_6LayoutINS5_IJSB_SB_SB_EEENS5_IJNSA_ILi0EEESX_SX_EEEEENS5_IJNS4_10UnderscoreES10_S10_EEEEENS4_23SM90_TMA_LOAD_MULTICASTENS4_14ComposedLayoutINS4_7SwizzleILi2ELi4ELi3EEENS4_18smem_ptr_flag_bitsILi16EEENSV_INS5_IJNSA_ILi8EEESI_EEENS5_IJSI_SB_EEEEEEEvNS4_8identityENS4_13SM90_TMA_LOADES1D_vS1E_EENS_8epilogue10collective6detail29Sm90TmaWarpSpecializedAdapterINS1I_15DefaultEpilogueISK_SL_SL_NS1H_6thread17LinearCombinationISK_Li1EffLNS1M_9ScaleType4KindE0ELNS_15FloatRoundStyleE2ESK_EENS1_15EpilogueDefaultEEEEEvvEEEEvNT_6ParamsE)
        /*06e4*/ 	.short	0x0210
        /*06e6*/ 	.short	0x0470


	//----- nvinfo : EIATTR_SW_WAR
	.align		4
.L_45:
        /*06e8*/ 	.byte	0x04, 0x36
        /*06ea*/ 	.short	(.L_47 - .L_46)
.L_46:
        /*06ec*/ 	.word	0x00000008
.L_47:


//--------------------- .nv.callgraph             --------------------------
	.section	.nv.callgraph,"",@"SHT_CUDA_CALLGRAPH"
	.align	4
	.sectionentsize	8
	.align		4
        /*0000*/ 	.word	0x00000000
	.align		4
        /*0004*/ 	.word	0xffffffff
	.align		4
        /*0008*/ 	.word	index@(_ZN7cutlass13device_kernelINS_4gemm6kernel13GemmUniversalIN4cute5tupleIJiiiiEEENS1_10collective13CollectiveMmaINS1_34MainloopSm90TmaGmmaWarpSpecializedILi18ENS5_IJNS4_1CILi1EEENSA_ILi2EEESB_EEENS1_32KernelTmaWarpSpecializedPingpongEEENS5_IJNSA_ILi64EEENSA_ILi128EEENSA_ILi32EEEEEENS_6half_tENS5_IJlSB_lEEESK_SL_NS4_8TiledMMAINS4_8MMA_AtomIJNS4_4SM904GMMA26MMA_64x128x16_F32F16F16_SSILNSP_5MajorE0ELSR_0ELNSP_7ScaleInE1ELSS_1EEEEEENS4_6LayoutINS5_IJSB_SB_SB_EEENS5_IJNSA_ILi0EEESX_SX_EEEEENS5_IJNS4_10UnderscoreES10_S10_EEEEENS4_23SM90_TMA_LOAD_MULTICASTENS4_14ComposedLayoutINS4_7SwizzleILi2ELi4ELi3EEENS4_18smem_ptr_flag_bitsILi16EEENSV_INS5_IJNSA_ILi8EEESI_EEENS5_IJSI_SB_EEEEEEEvNS4_8identityENS4_13SM90_TMA_LOADES1D_vS1E_EENS_8epilogue10collective6detail29Sm90TmaWarpSpecializedAdapterINS1I_15DefaultEpilogueISK_SL_SL_NS1H_6thread17LinearCombinationISK_Li1EffLNS1M_9ScaleType4KindE0ELNS_15FloatRoundStyleE2ESK_EENS1_15EpilogueDefaultEEEEEvvEEEEvNT_6ParamsE)
	.align		4
        /*000c*/ 	.word	index@(__assertfail)
	.align		4
        /*0010*/ 	.word	0x00000000
	.align		4
        /*0014*/ 	.word	0xfffffffe
	.align		4
        /*0018*/ 	.word	0x00000000
	.align		4
        /*001c*/ 	.word	0xfffffffd
	.align		4
        /*0020*/ 	.word	0x00000000
	.align		4
        /*0024*/ 	.word	0xfffffffc


//--------------------- .nv.constant4             --------------------------
	.section	.nv.constant4,"a",@progbits
	.align	8
	.align		8
.nv.constant4:
        /*0000*/ 	.dword	__assertfail
	.align		8
        /*0008*/ 	.dword	__unnamed_1
	.align		8
        /*0010*/ 	.dword	_ZN39_INTERNAL_7e9be085_4_k_cu_e9107e7d_26434cuda3std3__45__cpo5beginE
	.align		8
        /*0018*/ 	.dword	_ZN39_INTERNAL_7e9be085_4_k_cu_e9107e7d_26434cuda3std3__45__cpo3endE
	.align		8
        /*0020*/ 	.dword	_ZN39_INTERNAL_7e9be085_4_k_cu_e9107e7d_26434cuda3std3__45__cpo6cbeginE
	.align		8
        /*0028*/ 	.dword	_ZN39_INTERNAL_7e9be085_4_k_cu_e9107e7d_26434cuda3std3__45__cpo4cendE
	.align		8
        /*0030*/ 	.dword	_ZN39_INTERNAL_7e9be085_4_k_cu_e9107e7d_26434cuda3std3__441_GLOBAL__N__7e9be085_4_k_cu_e9107e7d_26436ignoreE
	.align		8
        /*0038*/ 	.dword	_ZN39_INTERNAL_7e9be085_4_k_cu_e9107e7d_26434cuda3std3__419piecewise_constructE
	.align		8
        /*0040*/ 	.dword	_ZN39_INTERNAL_7e9be085_4_k_cu_e9107e7d_26434cuda3std3__48in_placeE
	.align		8
        /*0048*/ 	.dword	_ZN39_INTERNAL_7e9be085_4_k_cu_e9107e7d_26434cuda3std6ranges3__45__cpo4swapE
	.align		8
        /*0050*/ 	.dword	_ZN39_INTERNAL_7e9be085_4_k_cu_e9107e7d_26434cuda3std6ranges3__45__cpo9iter_moveE
	.align		8
        /*0058*/ 	.dword	_ZN39_INTERNAL_7e9be085_4_k_cu_e9107e7d_26434cute7productE
	.align		8
        /*0060*/ 	.dword	_ZN39_INTERNAL_7e9be085_4_k_cu_e9107e7d_26434cute1_E
	.align		8
        /*0068*/ 	.dword	$str$22
	.align		8
        /*0070*/ 	.dword	$str$23


//--------------------- .text._ZN7cutlass13device_kernelINS_4gemm6kernel13GemmUniversalIN4cute5tupleIJiiiiEEENS1_10collective13CollectiveMmaINS1_34MainloopSm90TmaGmmaWarpSpecializedILi18ENS5_IJNS4_1CILi1EEENSA_ILi2EEESB_EEENS1_32KernelTmaWarpSpecializedPingpongEEENS5_IJNSA_ILi64EEENSA_ILi128EEENSA_ILi32EEEEEENS_6half_tENS5_IJlSB_lEEESK_SL_NS4_8TiledMMAINS4_8MMA_AtomIJNS4_4SM904GMMA26MMA_64x128x16_F32F16F16_SSILNSP_5MajorE0ELSR_0ELNSP_7ScaleInE1ELSS_1EEEEEENS4_6LayoutINS5_IJSB_SB_SB_EEENS5_IJNSA_ILi0EEESX_SX_EEEEENS5_IJNS4_10UnderscoreES10_S10_EEEEENS4_23SM90_TMA_LOAD_MULTICASTENS4_14ComposedLayoutINS4_7SwizzleILi2ELi4ELi3EEENS4_18smem_ptr_flag_bitsILi16EEENSV_INS5_IJNSA_ILi8EEESI_EEENS5_IJSI_SB_EEEEEEEvNS4_8identityENS4_13SM90_TMA_LOADES1D_vS1E_EENS_8epilogue10collective6detail29Sm90TmaWarpSpecializedAdapterINS1I_15DefaultEpilogueISK_SL_SL_NS1H_6thread17LinearCombinationISK_Li1EffLNS1M_9ScaleType4KindE0ELNS_15FloatRoundStyleE2ESK_EENS1_15EpilogueDefaultEEEEEvvEEEEvNT_6ParamsE --------------------------
	.section	.text._ZN7cutlass13device_kernelINS_4gemm6kernel13GemmUniversalIN4cute5tupleIJiiiiEEENS1_10collective13CollectiveMmaINS1_34MainloopSm90TmaGmmaWarpSpecializedILi18ENS5_IJNS4_1CILi1EEENSA_ILi2EEESB_EEENS1_32KernelTmaWarpSpecializedPingpongEEENS5_IJNSA_ILi64EEENSA_ILi128EEENSA_ILi32EEEEEENS_6half_tENS5_IJlSB_lEEESK_SL_NS4_8TiledMMAINS4_8MMA_AtomIJNS4_4SM904GMMA26MMA_64x128x16_F32F16F16_SSILNSP_5MajorE0ELSR_0ELNSP_7ScaleInE1ELSS_1EEEEEENS4_6LayoutINS5_IJSB_SB_SB_EEENS5_IJNSA_ILi0EEESX_SX_EEEEENS5_IJNS4_10UnderscoreES10_S10_EEEEENS4_23SM90_TMA_LOAD_MULTICASTENS4_14ComposedLayoutINS4_7SwizzleILi2ELi4ELi3EEENS4_18smem_ptr_flag_bitsILi16EEENSV_INS5_IJNSA_ILi8EEESI_EEENS5_IJSI_SB_EEEEEEEvNS4_8identityENS4_13SM90_TMA_LOADES1D_vS1E_EENS_8epilogue10collective6detail29Sm90TmaWarpSpecializedAdapterINS1I_15DefaultEpilogueISK_SL_SL_NS1H_6thread17LinearCombinationISK_Li1EffLNS1M_9ScaleType4KindE0ELNS_15FloatRoundStyleE2ESK_EENS1_15EpilogueDefaultEEEEEvvEEEEvNT_6ParamsE,"ax",@progbits
	.align	128
.text._ZN7cutlass13device_kernelINS_4gemm6kernel13GemmUniversalIN4cute5tupleIJiiiiEEENS1_10collective13CollectiveMmaINS1_34MainloopSm90TmaGmmaWarpSpecializedILi18ENS5_IJNS4_1CILi1EEENSA_ILi2EEESB_EEENS1_32KernelTmaWarpSpecializedPingpongEEENS5_IJNSA_ILi64EEENSA_ILi128EEENSA_ILi32EEEEEENS_6half_tENS5_IJlSB_lEEESK_SL_NS4_8TiledMMAINS4_8MMA_AtomIJNS4_4SM904GMMA26MMA_64x128x16_F32F16F16_SSILNSP_5MajorE0ELSR_0ELNSP_7ScaleInE1ELSS_1EEEEEENS4_6LayoutINS5_IJSB_SB_SB_EEENS5_IJNSA_ILi0EEESX_SX_EEEEENS5_IJNS4_10UnderscoreES10_S10_EEEEENS4_23SM90_TMA_LOAD_MULTICASTENS4_14ComposedLayoutINS4_7SwizzleILi2ELi4ELi3EEENS4_18smem_ptr_flag_bitsILi16EEENSV_INS5_IJNSA_ILi8EEESI_EEENS5_IJSI_SB_EEEEEEEvNS4_8identityENS4_13SM90_TMA_LOADES1D_vS1E_EENS_8epilogue10collective6detail29Sm90TmaWarpSpecializedAdapterINS1I_15DefaultEpilogueISK_SL_SL_NS1H_6thread17LinearCombinationISK_Li1EffLNS1M_9ScaleType4KindE0ELNS_15FloatRoundStyleE2ESK_EENS1_15EpilogueDefaultEEEEEvvEEEEvNT_6ParamsE:
        .type           _ZN7cutlass13device_kernelINS_4gemm6kernel13GemmUniversalIN4cute5tupleIJiiiiEEENS1_10collective13CollectiveMmaINS1_34MainloopSm90TmaGmmaWarpSpecializedILi18ENS5_IJNS4_1CILi1EEENSA_ILi2EEESB_EEENS1_32KernelTmaWarpSpecializedPingpongEEENS5_IJNSA_ILi64EEENSA_ILi128EEENSA_ILi32EEEEEENS_6half_tENS5_IJlSB_lEEESK_SL_NS4_8TiledMMAINS4_8MMA_AtomIJNS4_4SM904GMMA26MMA_64x128x16_F32F16F16_SSILNSP_5MajorE0ELSR_0ELNSP_7ScaleInE1ELSS_1EEEEEENS4_6LayoutINS5_IJSB_SB_SB_EEENS5_IJNSA_ILi0EEESX_SX_EEEEENS5_IJNS4_10UnderscoreES10_S10_EEEEENS4_23SM90_TMA_LOAD_MULTICASTENS4_14ComposedLayoutINS4_7SwizzleILi2ELi4ELi3EEENS4_18smem_ptr_flag_bitsILi16EEENSV_INS5_IJNSA_ILi8EEESI_EEENS5_IJSI_SB_EEEEEEEvNS4_8identityENS4_13SM90_TMA_LOADES1D_vS1E_EENS_8epilogue10collective6detail29Sm90TmaWarpSpecializedAdapterINS1I_15DefaultEpilogueISK_SL_SL_NS1H_6thread17LinearCombinationISK_Li1EffLNS1M_9ScaleType4KindE0ELNS_15FloatRoundStyleE2ESK_EENS1_15EpilogueDefaultEEEEEvvEEEEvNT_6ParamsE,@function
        .size           _ZN7cutlass13device_kernelINS_4gemm6kernel13GemmUniversalIN4cute5tupleIJiiiiEEENS1_10collective13CollectiveMmaINS1_34MainloopSm90TmaGmmaWarpSpecializedILi18ENS5_IJNS4_1CILi1EEENSA_ILi2EEESB_EEENS1_32KernelTmaWarpSpecializedPingpongEEENS5_IJNSA_ILi64EEENSA_ILi128EEENSA_ILi32EEEEEENS_6half_tENS5_IJlSB_lEEESK_SL_NS4_8TiledMMAINS4_8MMA_AtomIJNS4_4SM904GMMA26MMA_64x128x16_F32F16F16_SSILNSP_5MajorE0ELSR_0ELNSP_7ScaleInE1ELSS_1EEEEEENS4_6LayoutINS5_IJSB_SB_SB_EEENS5_IJNSA_ILi0EEESX_SX_EEEEENS5_IJNS4_10UnderscoreES10_S10_EEEEENS4_23SM90_TMA_LOAD_MULTICASTENS4_14ComposedLayoutINS4_7SwizzleILi2ELi4ELi3EEENS4_18smem_ptr_flag_bitsILi16EEENSV_INS5_IJNSA_ILi8EEESI_EEENS5_IJSI_SB_EEEEEEEvNS4_8identityENS4_13SM90_TMA_LOADES1D_vS1E_EENS_8epilogue10collective6detail29Sm90TmaWarpSpecializedAdapterINS1I_15DefaultEpilogueISK_SL_SL_NS1H_6thread17LinearCombinationISK_Li1EffLNS1M_9ScaleType4KindE0ELNS_15FloatRoundStyleE2ESK_EENS1_15EpilogueDefaultEEEEEvvEEEEvNT_6ParamsE,(.L_x_230 - _ZN7cutlass13device_kernelINS_4gemm6kernel13GemmUniversalIN4cute5tupleIJiiiiEEENS1_10collective13CollectiveMmaINS1_34MainloopSm90TmaGmmaWarpSpecializedILi18ENS5_IJNS4_1CILi1EEENSA_ILi2EEESB_EEENS1_32KernelTmaWarpSpecializedPingpongEEENS5_IJNSA_ILi64EEENSA_ILi128EEENSA_ILi32EEEEEENS_6half_tENS5_IJlSB_lEEESK_SL_NS4_8TiledMMAINS4_8MMA_AtomIJNS4_4SM904GMMA26MMA_64x128x16_F32F16F16_SSILNSP_5MajorE0ELSR_0ELNSP_7ScaleInE1ELSS_1EEEEEENS4_6LayoutINS5_IJSB_SB_SB_EEENS5_IJNSA_ILi0EEESX_SX_EEEEENS5_IJNS4_10UnderscoreES10_S10_EEEEENS4_23SM90_TMA_LOAD_MULTICASTENS4_14ComposedLayoutINS4_7SwizzleILi2ELi4ELi3EEENS4_18smem_ptr_flag_bitsILi16EEENSV_INS5_IJNSA_ILi8EEESI_EEENS5_IJSI_SB_EEEEEEEvNS4_8identityENS4_13SM90_TMA_LOADES1D_vS1E_EENS_8epilogue10collective6detail29Sm90TmaWarpSpecializedAdapterINS1I_15DefaultEpilogueISK_SL_SL_NS1H_6thread17LinearCombinationISK_Li1EffLNS1M_9ScaleType4KindE0ELNS_15FloatRoundStyleE2ESK_EENS1_15EpilogueDefaultEEEEEvvEEEEvNT_6ParamsE)
        .other          _ZN7cutlass13device_kernelINS_4gemm6kernel13GemmUniversalIN4cute5tupleIJiiiiEEENS1_10collective13CollectiveMmaINS1_34MainloopSm90TmaGmmaWarpSpecializedILi18ENS5_IJNS4_1CILi1EEENSA_ILi2EEESB_EEENS1_32KernelTmaWarpSpecializedPingpongEEENS5_IJNSA_ILi64EEENSA_ILi128EEENSA_ILi32EEEEEENS_6half_tENS5_IJlSB_lEEESK_SL_NS4_8TiledMMAINS4_8MMA_AtomIJNS4_4SM904GMMA26MMA_64x128x16_F32F16F16_SSILNSP_5MajorE0ELSR_0ELNSP_7ScaleInE1ELSS_1EEEEEENS4_6LayoutINS5_IJSB_SB_SB_EEENS5_IJNSA_ILi0EEESX_SX_EEEEENS5_IJNS4_10UnderscoreES10_S10_EEEEENS4_23SM90_TMA_LOAD_MULTICASTENS4_14ComposedLayoutINS4_7SwizzleILi2ELi4ELi3EEENS4_18smem_ptr_flag_bitsILi16EEENSV_INS5_IJNSA_ILi8EEESI_EEENS5_IJSI_SB_EEEEEEEvNS4_8identityENS4_13SM90_TMA_LOADES1D_vS1E_EENS_8epilogue10collective6detail29Sm90TmaWarpSpecializedAdapterINS1I_15DefaultEpilogueISK_SL_SL_NS1H_6thread17LinearCombinationISK_Li1EffLNS1M_9ScaleType4KindE0ELNS_15FloatRoundStyleE2ESK_EENS1_15EpilogueDefaultEEEEEvvEEEEvNT_6ParamsE,@"STO_CUDA_ENTRY STV_DEFAULT"
_ZN7cutlass13device_kernelINS_4gemm6kernel13GemmUniversalIN4cute5tupleIJiiiiEEENS1_10collective13CollectiveMmaINS1_34MainloopSm90TmaGmmaWarpSpecializedILi18ENS5_IJNS4_1CILi1EEENSA_ILi2EEESB_EEENS1_32KernelTmaWarpSpecializedPingpongEEENS5_IJNSA_ILi64EEENSA_ILi128EEENSA_ILi32EEEEEENS_6half_tENS5_IJlSB_lEEESK_SL_NS4_8TiledMMAINS4_8MMA_AtomIJNS4_4SM904GMMA26MMA_64x128x16_F32F16F16_SSILNSP_5MajorE0ELSR_0ELNSP_7ScaleInE1ELSS_1EEEEEENS4_6LayoutINS5_IJSB_SB_SB_EEENS5_IJNSA_ILi0EEESX_SX_EEEEENS5_IJNS4_10UnderscoreES10_S10_EEEEENS4_23SM90_TMA_LOAD_MULTICASTENS4_14ComposedLayoutINS4_7SwizzleILi2ELi4ELi3EEENS4_18smem_ptr_flag_bitsILi16EEENSV_INS5_IJNSA_ILi8EEESI_EEENS5_IJSI_SB_EEEEEEEvNS4_8identityENS4_13SM90_TMA_LOADES1D_vS1E_EENS_8epilogue10collective6detail29Sm90TmaWarpSpecializedAdapterINS1I_15DefaultEpilogueISK_SL_SL_NS1H_6thread17LinearCombinationISK_Li1EffLNS1M_9ScaleType4KindE0ELNS_15FloatRoundStyleE2ESK_EENS1_15EpilogueDefaultEEEEEvvEEEEvNT_6ParamsE:
[----:B------:R-:W0:Y:S02]  /*0000*/  LDC R1, c[0x0][0x28] ;  /* 0x00000a00ff017b82 */ /* 0x000e240000000800 */
[----:B0-----:R-:W-:Y:S01]  /*0010*/  VIADD R1, R1, 0xfffffff8 ;  /* 0xfffffff801017836 */ /* 0x001fe20000000000 */
[----:B------:R-:W0:Y:S01]  /*0020*/  S2R R4, SR_TID.X ;  /* 0x0000000000047919 */ /* 0x000e220000002100 */
[----:B------:R-:W-:Y:S01]  /*0030*/  ELECT P0, URZ, PT ;  /* 0x00000000003f782f */ /* 0x000fe20003800000 */
[----:B------:R-:W-:Y:S01]  /*0040*/  BSSY B0, `(.L_x_0) ;  /* 0x000000f000007945 */ /* 0x000fe20003800000 */
[--C-:B0-----:R-:W-:Y:S02]  /*0050*/  SHF.R.U32.HI R2, RZ, 0x5, R4.reuse ;  /* 0x00000005ff027819 */ /* 0x101fe40000011604 */
[----:B------:R-:W-:-:S03]  /*0060*/  SHF.R.U32.HI R7, RZ, 0x7, R4 ;  /* 0x00000007ff077819 */ /* 0x000fc60000011604 */
[----:B------:R-:W0:Y:S04]  /*0070*/  SHFL.IDX PT, R5, R2, RZ, 0x1f ;  /* 0x00001fff02057589 */ /* 0x000e2800000e0000 */
[----:B------:R1:W2:Y:S01]  /*0080*/  SHFL.IDX PT, R10, R7, RZ, 0x1f ;  /* 0x00001fff070a7589 */ /* 0x0002a200000e0000 */
[----:B0-----:R-:W-:-:S13]  /*0090*/  ISETP.NE.OR P0, PT, R5, RZ, !P0 ;  /* 0x000000ff0500720c */ /* 0x001fda0004705670 */
[----:B-12---:R-:W-:Y:S05]  /*00a0*/  @P0 BRA `(.L_x_1) ;  /* 0x0000000000200947 */ /* 0x006fea0003800000 */
[----:B------:R-:W-:Y:S02]  /*00b0*/  ULDC.64 UR4, c[0x0][0x198] ;  /* 0x0000660000047ab9 */ /* 0x000fe40000000a00 */
[----:B------:R-:W-:Y:S02]  /*00c0*/  UIADD3 UR6, UP0, UR4, 0xf0, URZ ;  /* 0x000000f004067890 */ /* 0x000fe4000ff1e03f */
[----:B------:R-:W-:Y:S02]  /*00d0*/  UIADD3 UR4, UP1, UR4, 0x1f0, URZ ;  /* 0x000001f004047890 */ /* 0x000fe4000ff3e03f */
[----:B------:R-:W-:Y:S02]  /*00e0*/  UIADD3.X UR7, URZ, UR5, URZ, UP0, !UPT ;  /* 0x000000053f077290 */ /* 0x000fe400087fe43f */
[----:B------:R-:W-:-:S07]  /*00f0*/  UIADD3.X UR5, URZ, UR5, URZ, UP1, !UPT ;  /* 0x000000053f057290 */ /* 0x000fce0008ffe43f */
[----:B------:R0:W-:Y:S02]  /*0100*/  UTMACCTL.PF [UR6] ;  /* 0x00000000060079b9 */ /* 0x0001e40008040000 */
[----:B------:R0:W-:Y:S02]  /*0110*/  UTMACCTL.PF [UR4] ;  /* 0x00000000040079b9 */ /* 0x0001e40008040000 */
[----:B0-----:R-:W-:Y:S01]  /*0120*/  NOP ;  /* 0x0000000000007918 */ /* 0x001fe20000000000 */
.L_x_1:
[----:B------:R-:W-:Y:S05]  /*0130*/  BSYNC B0 ;  /* 0x0000000000007941 */ /* 0x000fea0003800000 */
.L_x_0:
[----:B------:R-:W0:Y:S02]  /*0140*/  SHFL.IDX PT, R8, R2, RZ, 0x1f ;  /* 0x00001fff02087589 */ /* 0x000e2400000e0000 */
[----:B0-----:R-:W-:-:S13]  /*0150*/  ISETP.NE.AND P0, PT, R8, RZ, PT ;  /* 0x000000ff0800720c */ /* 0x001fda0003f05270 */
[----:B------:R-:W-:Y:S05]  /*0160*/  @P0 BRA `(.L_x_2) ;  /* 0x0000000000d40947 */ /* 0x000fea0003800000 */
[----:B------:R-:W-:Y:S01]  /*0170*/  ELECT P0, URZ, PT ;  /* 0x00000000003f782f */ /* 0x000fe20003800000 */
[----:B------:R-:W-:-:S12]  /*0180*/  BSSY B0, `(.L_x_2) ;  /* 0x0000033000007945 */ /* 0x000fd80003800000 */
[----:B------:R-:W-:Y:S05]  /*0190*/  @!P0 BRA `(.L_x_3) ;  /* 0x0000000000c48947 */ /* 0x000fea0003800000 */
[----:B------:R-:W0:Y:S01]  /*01a0*/  S2UR UR8, SR_CgaCtaId ;  /* 0x00000000000879c3 */ /* 0x000e220000008800 */
[----:B------:R-:W-:Y:S01]  /*01b0*/  UMOV UR4, 0x400 ;  /* 0x0000040000047882 */ /* 0x000fe20000000000 */
[----:B------:R-:W-:Y:S01]  /*01c0*/  UMOV UR5, 0x1 ;  /* 0x0000000100057882 */ /* 0x000fe20000000000 */
[----:B------:R-:W-:Y:S02]  /*01d0*/  UMOV UR6, 0x2 ;  /* 0x0000000200067882 */ /* 0x000fe40000000000 */
[----:B------:R-:W-:-:S04]  /*01e0*/  UIADD3 UR6, -UR6, 0x100000, URZ ;  /* 0x0010000006067890 */ /* 0x000fc8000fffe13f */
[----:B------:R-:W-:Y:S02]  /*01f0*/  USHF.L.U32 UR7, UR6, 0xb, URZ ;  /* 0x0000000b06077899 */ /* 0x000fe4000800063f */
[----:B------:R-:W-:Y:S02]  /*0200*/  USHF.L.U32 UR6, UR6, 0x1, URZ ;  /* 0x0000000106067899 */ /* 0x000fe4000800063f */
[----:B0-----:R-:W-:Y:S02]  /*0210*/  ULEA UR8, UR8, UR4, 0x18 ;  /* 0x0000000408087291 */ /* 0x001fe4000f8ec03f */
[----:B------:R-:W-:-:S04]  /*0220*/  UIADD3 UR4, -UR5, 0x100000, URZ ;  /* 0x0010000005047890 */ /* 0x000fc8000fffe13f */
[----:B------:R-:W-:Y:S02]  /*0230*/  USHF.L.U32 UR5, UR4, 0xb, URZ ;  /* 0x0000000b04057899 */ /* 0x000fe4000800063f */
[----:B------:R-:W-:Y:S01]  /*0240*/  USHF.L.U32 UR4, UR4, 0x1, URZ ;  /* 0x0000000104047899 */ /* 0x000fe2000800063f */
[----:B------:R-:W0:Y:S11]  /*0250*/  FENCE.VIEW.ASYNC.S ;  /* 0x00000000000073c6 */ /* 0x000e360000000000 */
[----:B0-----:R0:W1:Y:S01]  /*0260*/  SYNCS.EXCH.64 URZ, [UR8], UR4 ;  /* 0x00000004083f75b2 */ /* 0x0010620008000100 */
[----:B------:R0:W2:Y:S01]  /*0270*/  SYNCS.EXCH.64 URZ, [UR8+0x90], UR6 ;  /* 0x00009006083f75b2 */ /* 0x0000a20008000100 */
[----:B------:R0:W3:Y:S01]  /*0280*/  SYNCS.EXCH.64 URZ, [UR8+0x8], UR4 ;  /* 0x00000804083f75b2 */ /* 0x0000e20008000100 */
[----:B------:R0:W4:Y:S01]  /*0290*/  SYNCS.EXCH.64 URZ, [UR8+0x98], UR6 ;  /* 0x00009806083f75b2 */ /* 0x0001220008000100 */
[----:B------:R0:W0:Y:S01]  /*02a0*/  SYNCS.EXCH.64 URZ, [UR8+0x10], UR4 ;  /* 0x00001004083f75b2 */ /* 0x0000220008000100 */
        /* <DEDUP_REMOVED lines=31> */
[----:B-1234-:R-:W-:Y:S01]  /*04a0*/  NOP ;  /* 0x0000000000007918 */ /* 0x01efe20000000000 */
.L_x_3:
[----:B0-----:R-:W-:Y:S05]  /*04b0*/  BSYNC B0 ;  /* 0x0000000000007941 */ /* 0x001fea0003800000 */
.L_x_2:
[----:B------:R-:W0:Y:S01]  /*04c0*/  SHFL.IDX PT, R11, R2, RZ, 0x1f ;  /* 0x00001fff020b7589 */ /* 0x000e2200000e0000 */
[----:B------:R-:W1:Y:S01]  /*04d0*/  S2UR UR12, SR_CTAID.X ;  /* 0x00000000000c79c3 */ /* 0x000e620000002500 */
[----:B------:R-:W-:Y:S02]  /*04e0*/  SHF.R.S32.HI R3, RZ, 0x1f, R4 ;  /* 0x0000001fff037819 */ /* 0x000fe40000011404 */
[----:B------:R-:W-:Y:S01]  /*04f0*/  ELECT P0, URZ, PT ;  /* 0x00000000003f782f */ /* 0x000fe20003800000 */
[----:B------:R-:W2:Y:S01]  /*0500*/  SHFL.IDX PT, R9, R2, RZ, 0x1f ;  /* 0x00001fff02097589 */ /* 0x000ea200000e0000 */
[----:B------:R-:W-:Y:S02]  /*0510*/  ELECT P1, URZ, PT ;  /* 0x00000000003f782f */ /* 0x000fe40003820000 */
[----:B------:R-:W-:Y:S01]  /*0520*/  LEA.HI R3, R3, R4, RZ, 0x7 ;  /* 0x0000000403037211 */ /* 0x000fe200078f38ff */
[----:B------:R-:W-:Y:S01]  /*0530*/  ULDC UR4, c[0x0][0x150] ;  /* 0x0000540000047ab9 */ /* 0x000fe20000000800 */
[----:B------:R-:W3:Y:S01]  /*0540*/  S2R R6, SR_CTAID.Y ;  /* 0x0000000000067919 */ /* 0x000ee20000002600 */
[----:B------:R-:W4:Y:S01]  /*0550*/  LDC R21, c[0x0][0x148] ;  /* 0x00005200ff157b82 */ /* 0x000f220000000800 */
[----:B------:R-:W-:Y:S01]  /*0560*/  LOP3.LUT R3, R3, 0xffffff80, RZ, 0xc0, !PT ;  /* 0xffffff8003037812 */ /* 0x000fe200078ec0ff */
[----:B------:R-:W-:Y:S01]  /*0570*/  UMOV UR11, 0x80 ;  /* 0x00000080000b7882 */ /* 0x000fe20000000000 */
[----:B------:R-:W-:Y:S01]  /*0580*/  NOP ;  /* 0x0000000000007918 */ /* 0x000fe20000000000 */
[----:B------:R-:W-:Y:S01]  /*0590*/  NOP ;  /* 0x0000000000007918 */ /* 0x000fe20000000000 */
[C---:B------:R-:W-:Y:S01]  /*05a0*/  VIADD R35, R10.reuse, 0xffffffff ;  /* 0xffffffff0a237836 */ /* 0x040fe20000000000 */
[----:B------:R-:W-:Y:S01]  /*05b0*/  ISETP.NE.AND P2, PT, R10, RZ, PT ;  /* 0x000000ff0a00720c */ /* 0x000fe20003f45270 */
[----:B------:R-:W-:Y:S01]  /*05c0*/  IMAD.IADD R3, R4, 0x1, -R3 ;  /* 0x0000000104037824 */ /* 0x000fe200078e0a03 */
[----:B------:R-:W5:Y:S02]  /*05d0*/  LDC R15, c[0x0][0x140] ;  /* 0x00005000ff0f7b82 */ /* 0x000f640000000800 */
[----:B------:R-:W-:-:S02]  /*05e0*/  ISETP.GE.U32.AND P5, PT, R35, 0x2, PT ;  /* 0x000000022300780c */ /* 0x000fc40003fa6070 */
[----:B------:R-:W-:Y:S02]  /*05f0*/  SHF.R.S32.HI R0, RZ, 0x1f, R3 ;  /* 0x0000001fff007819 */ /* 0x000fe40000011403 */
[----:B0-----:R-:W-:Y:S02]  /*0600*/  ISETP.NE.OR P0, PT, R11, RZ, !P0 ;  /* 0x000000ff0b00720c */ /* 0x001fe40004705670 */
[----:B------:R-:W0:Y:S01]  /*0610*/  LDC R14, c[0x0][0x144] ;  /* 0x00005100ff0e7b82 */ /* 0x000e220000000800 */
[----:B------:R-:W-:Y:S02]  /*0620*/  SHF.R.S32.HI R11, RZ, 0x1f, R8 ;  /* 0x0000001fff0b7819 */ /* 0x000fe40000011408 */
[----:B--2---:R-:W-:Y:S02]  /*0630*/  ISETP.NE.OR P1, PT, R9, RZ, !P1 ;  /* 0x000000ff0900720c */ /* 0x004fe40004f25670 */
[----:B------:R-:W-:Y:S02]  /*0640*/  LEA.HI R11, R11, R8, RZ, 0x2 ;  /* 0x000000080b0b7211 */ /* 0x000fe400078f10ff */
[----:B-1----:R-:W-:-:S02]  /*0650*/  I2FP.F32.U32 R13, UR12 ;  /* 0x0000000c000d7c45 */ /* 0x002fc40008201000 */
[----:B------:R-:W-:Y:S02]  /*0660*/  LOP3.LUT R11, R11, 0x3ffffffc, RZ, 0xc0, !PT ;  /* 0x3ffffffc0b0b7812 */ /* 0x000fe400078ec0ff */
[----:B------:R-:W-:Y:S01]  /*0670*/  LEA.HI R2, R0, R3, RZ, 0x3 ;  /* 0x0000000300027211 */ /* 0x000fe200078f18ff */
[----:B------:R-:W-:Y:S01]  /*0680*/  VOTEU.ALL UP0, P0 ;  /* 0x00000000003f7886 */ /* 0x000fe20000000000 */
[----:B------:R-:W-:Y:S01]  /*0690*/  FMUL R13, R13, UR4 ;  /* 0x000000040d0d7c20 */ /* 0x000fe20008400000 */
[----:B------:R-:W-:Y:S01]  /*06a0*/  IMAD.IADD R11, R8, 0x1, -R11 ;  /* 0x00000001080b7824 */ /* 0x000fe200078e0a0b */
[----:B---3--:R-:W-:Y:S01]  /*06b0*/  I2FP.F32.U32 R8, R6 ;  /* 0x0000000600087245 */ /* 0x008fe20000201000 */
[----:B------:R-:W-:Y:S01]  /*06c0*/  VOTEU.ALL UP1, P1 ;  /* 0x00000000003f7886 */ /* 0x000fe20000820000 */
[----:B------:R-:W1:Y:S01]  /*06d0*/  @!UP0 S2UR UR7, SR_CgaCtaId ;  /* 0x00000000000789c3 */ /* 0x000e620000008800 */
[----:B------:R-:W-:Y:S01]  /*06e0*/  ULDC UR4, c[0x0][0x154] ;  /* 0x0000550000047ab9 */ /* 0x000fe20000000800 */
[--C-:B------:R-:W-:Y:S01]  /*06f0*/  SHF.R.S32.HI R9, RZ, 0x3, R2.reuse ;  /* 0x00000003ff097819 */ /* 0x100fe20000011402 */
[----:B------:R-:W-:Y:S01]  /*0700*/  FMUL R8, R8, UR4 ;  /* 0x0000000408087c20 */ /* 0x000fe20008400000 */
[----:B------:R-:W-:Y:S01]  /*0710*/  SHF.R.S32.HI R12, RZ, 0x1f, R2 ;  /* 0x0000001fff0c7819 */ /* 0x000fe20000011402 */
[----:B------:R-:W2:Y:S01]  /*0720*/  F2I.U32.TRUNC.NTZ R13, R13 ;  /* 0x0000000d000d7305 */ /* 0x000ea2000020f000 */
[----:B------:R-:W-:Y:S01]  /*0730*/  SHF.R.S32.HI R2, RZ, 0x1f, R5 ;  /* 0x0000001fff027819 */ /* 0x000fe20000011405 */
[----:B------:R-:W-:Y:S01]  /*0740*/  UMOV UR4, 0x20 ;  /* 0x0000002000047882 */ /* 0x000fe20000000000 */
[----:B------:R-:W3:Y:S01]  /*0750*/  @!UP1 S2UR UR10, SR_CgaCtaId ;  /* 0x00000000000a99c3 */ /* 0x000ee20000008800 */
[----:B------:R-:W-:Y:S01]  /*0760*/  LEA.HI R12, R12, R9, RZ, 0x2 ;  /* 0x000000090c0c7211 */ /* 0x000fe200078f10ff */
[----:B------:R-:W-:Y:S01]  /*0770*/  @!UP0 UMOV UR6, 0x400 ;  /* 0x0000040000068882 */ /* 0x000fe20000000000 */
[----:B------:R-:W-:Y:S01]  /*0780*/  LEA.HI R2, R2, R5, RZ, 0x2 ;  /* 0x0000000502027211 */ /* 0x000fe200078f10ff */
[----:B------:R-:W-:-:S04]  /*0790*/  @!UP0 UIADD3 UR4, -UR4, 0x100000, URZ ;  /* 0x0010000004048890 */ /* 0x000fc8000fffe13f */
[----:B------:R-:W-:Y:S02]  /*07a0*/  @!UP0 USHF.L.U32 UR5, UR4, 0xb, URZ ;  /* 0x0000000b04058899 */ /* 0x000fe4000800063f */
[----:B------:R-:W-:Y:S01]  /*07b0*/  @!UP0 USHF.L.U32 UR4, UR4, 0x1, URZ ;  /* 0x0000000104048899 */ /* 0x000fe2000800063f */
[----:B------:R-:W4:Y:S01]  /*07c0*/  F2I.U32.TRUNC.NTZ R8, R8 ;  /* 0x0000000800087305 */ /* 0x000f22000020f000 */
[----:B------:R-:W-:Y:S01]  /*07d0*/  LOP3.LUT R12, R12, 0xfffffffc, RZ, 0xc0, !PT ;  /* 0xfffffffc0c0c7812 */ /* 0x000fe200078ec0ff */
[----:B------:R-:W-:Y:S01]  /*07e0*/  @!UP1 UMOV UR9, 0x400 ;  /* 0x0000040000099882 */ /* 0x000fe20000000000 */
[----:B------:R-:W-:Y:S01]  /*07f0*/  LOP3.LUT R2, R2, 0xfffffffc, RZ, 0xc0, !PT ;  /* 0xfffffffc02027812 */ /* 0x000fe200078ec0ff */
[----:B------:R-:W-:Y:S01]  /*0800*/  VOTEU.ALL UP2, P1 ;  /* 0x00000000003f7886 */ /* 0x000fe20000840000 */
[----:B------:R-:W-:Y:S01]  /*0810*/  VOTEU.ALL UP3, P1 ;  /* 0x00000000003f7886 */ /* 0x000fe20000860000 */
[----:B------:R-:W-:Y:S01]  /*0820*/  IMAD.IADD R12, R9, 0x1, -R12 ;  /* 0x00000001090c7824 */ /* 0x000fe200078e0a0c */
[----:B------:R-:W-:Y:S01]  /*0830*/  VOTEU.ALL UP4, P1 ;  /* 0x00000000003f7886 */ /* 0x000fe20000880000 */
[----:B------:R-:W-:Y:S01]  /*0840*/  IMAD.IADD R5, R5, 0x1, -R2 ;  /* 0x0000000105057824 */ /* 0x000fe200078e0a02 */
[----:B------:R-:W-:Y:S01]  /*0850*/  VOTEU.ALL UP5, P1 ;  /* 0x00000000003f7886 */ /* 0x000fe200008a0000 */
[----:B------:R-:W-:Y:S01]  /*0860*/  IMAD R11, R11, 0x4, R12 ;  /* 0x000000040b0b7824 */ /* 0x000fe200078e020c */
[----:B-1----:R-:W-:Y:S01]  /*0870*/  @!UP0 ULEA UR8, UR7, UR6, 0x18 ;  /* 0x0000000607088291 */ /* 0x002fe2000f8ec03f */
[----:B--2---:R-:W-:Y:S01]  /*0880*/  IMAD.MOV R13, RZ, RZ, -R13 ;  /* 0x000000ffff0d7224 */ /* 0x004fe200078e0a0d */
[----:B------:R-:W-:-:S04]  /*0890*/  @!UP1 UIADD3 UR6, -UR11, 0x100000, URZ ;  /* 0x001000000b069890 */ /* 0x000fc8000fffe13f */
[----:B------:R-:W-:Y:S02]  /*08a0*/  @!UP1 USHF.L.U32 UR7, UR6, 0xb, URZ ;  /* 0x0000000b06079899 */ /* 0x000fe4000800063f */
[----:B------:R-:W-:Y:S01]  /*08b0*/  @!UP1 USHF.L.U32 UR6, UR6, 0x1, URZ ;  /* 0x0000000106069899 */ /* 0x000fe2000800063f */
[----:B------:R-:W-:Y:S01]  /*08c0*/  IMAD.SHL.U32 R88, R11, 0x4, RZ ;  /* 0x000000040b587824 */ /* 0x000fe200078e00ff */
[----:B------:R-:W-:Y:S01]  /*08d0*/  ISETP.NE.AND P1, PT, R5, 0x3, PT ;  /* 0x000000030500780c */ /* 0x000fe20003f25270 */
[----:B----4-:R-:W-:Y:S01]  /*08e0*/  IMAD.MOV R24, RZ, RZ, -R8 ;  /* 0x000000ffff187224 */ /* 0x010fe200078e0a08 */
[----:B-----5:R-:W-:Y:S01]  /*08f0*/  ISETP.EQ.U32.AND P3, PT, R15, 0x1, PT ;  /* 0x000000010f00780c */ /* 0x020fe20003f62070 */
[----:B------:R-:W-:Y:S01]  /*0900*/  VOTEU.ALL UP0, P0 ;  /* 0x00000000003f7886 */ /* 0x000fe20000000000 */
[----:B---3--:R-:W-:Y:S01]  /*0910*/  @!UP1 ULEA UR9, UR10, UR9, 0x18 ;  /* 0x000000090a099291 */ /* 0x008fe2000f8ec03f */
[----:B------:R-:W-:Y:S01]  /*0920*/  IMAD R9, R21, R24, R6 ;  /* 0x0000001815097224 */ /* 0x000fe200078e0206 */
[----:B------:R-:W-:Y:S01]  /*0930*/  LOP3.LUT R88, R11, 0xc, R88, 0x78, !PT ;  /* 0x0000000c0b587812 */ /* 0x000fe200078e7858 */
[----:B0-----:R-:W-:Y:S01]  /*0940*/  IMAD R20, R14, R13, UR12 ;  /* 0x0000000c0e147e24 */ /* 0x001fe2000f8e020d */
[----:B------:R-:W-:Y:S01]  /*0950*/  VOTEU.ALL UP1, P0 ;  /* 0x00000000003f7886 */ /* 0x000fe20000020000 */
[----:B------:R-:W-:Y:S01]  /*0960*/  LOP3.LUT P0, RZ, R3, 0x7, RZ, 0xc0, !PT ;  /* 0x0000000703ff7812 */ /* 0x000fe2000780c0ff */
[----:B------:R-:W0:Y:S02]  /*0970*/  FENCE.VIEW.ASYNC.S ;  /* 0x00000000000073c6 */ /* 0x000e240000000000 */
[----:B0-----:R0:W1:Y:S01]  /*0980*/  @!UP0 SYNCS.EXCH.64 URZ, [UR8+0x150], UR4 ;  /* 0x00015004083f85b2 */ /* 0x0010620008000100 */
[----:B------:R-:W-:Y:S01]  /*0990*/  ISETP.NE.AND P4, PT, R9, R88, PT ;  /* 0x000000580900720c */ /* 0x000fe20003f85270 */
[----:B------:R0:W2:Y:S01]  /*09a0*/  SHFL.IDX PT, R14, R7, RZ, 0x1f ;  /* 0x00001fff070e7589 */ /* 0x0000a200000e0000 */
[----:B------:R-:W-:-:S02]  /*09b0*/  ISETP.EQ.OR P1, PT, R5, RZ, !P1 ;  /* 0x000000ff0500720c */ /* 0x000fc40004f22670 */
[----:B------:R-:W-:Y:S02]  /*09c0*/  ISETP.LT.U32.AND P0, PT, R88, 0x2, !P0 ;  /* 0x000000025800780c */ /* 0x000fe40004701070 */
[----:B------:R-:W-:Y:S02]  /*09d0*/  ISETP.EQ.OR P4, PT, R20, RZ, !P4 ;  /* 0x000000ff1400720c */ /* 0x000fe40006782670 */
[----:B------:R-:W-:Y:S02]  /*09e0*/  ISETP.EQ.AND P1, PT, R10, RZ, P1 ;  /* 0x000000ff0a00720c */ /* 0x000fe40000f22270 */
[----:B------:R-:W-:Y:S02]  /*09f0*/  PLOP3.LUT P0, PT, P0, P4, PT, 0x80, 0x0 ;  /* 0x000000000000781c */ /* 0x000fe40000709070 */
[----:B------:R-:W-:Y:S02]  /*0a00*/  SEL R16, RZ, 0x1, !P1 ;  /* 0x00000001ff107807 */ /* 0x000fe40004800000 */
[----:B------:R-:W-:Y:S01]  /*0a10*/  P2R R99, PR, RZ, 0x1 ;  /* 0x00000001ff637803 */ /* 0x000fe20000000000 */
[----:B------:R0:W3:Y:S01]  /*0a20*/  @!UP1 SYNCS.EXCH.64 URZ, [UR8+0x158], UR4 ;  /* 0x00015804083f95b2 */ /* 0x0000e20008000100 */
[----:B------:R-:W-:Y:S01]  /*0a30*/  NOP ;  /* 0x0000000000007918 */ /* 0x000fe20000000000 */
[----:B------:R-:W-:Y:S01]  /*0a40*/  SEL R16, R16, 0x2, P5 ;  /* 0x0000000210107807 */ /* 0x000fe20002800000 */
[----:B------:R0:W4:Y:S01]  /*0a50*/  @!UP2 SYNCS.EXCH.64 URZ, [UR9+0x130], UR6 ;  /* 0x00013006093fa5b2 */ /* 0x0001220008000100 */
[----:B------:R0:W0:Y:S01]  /*0a60*/  @!UP3 SYNCS.EXCH.64 URZ, [UR9+0x138], UR6 ;  /* 0x00013806093fb5b2 */ /* 0x0000220008000100 */
[----:B------:R0:W0:Y:S01]  /*0a70*/  @!UP4 SYNCS.EXCH.64 URZ, [UR9+0x140], UR6 ;  /* 0x00014006093fc5b2 */ /* 0x0000220008000100 */
[----:B------:R0:W0:Y:S01]  /*0a80*/  @!UP5 SYNCS.EXCH.64 URZ, [UR9+0x148], UR6 ;  /* 0x00014806093fd5b2 */ /* 0x0000220008000100 */
[----:B------:R-:W-:Y:S01]  /*0a90*/  NOP ;  /* 0x0000000000007918 */ /* 0x000fe20000000000 */
[----:B-1----:R-:W-:Y:S05]  /*0aa0*/  @!P3 BRA `(.L_x_4) ;  /* 0x000000000008b947 */ /* 0x002fea0003800000 */
[----:B0--34-:R-:W-:Y:S01]  /*0ab0*/  UCGABAR_ARV ;  /* 0x00000000000079c7 */ /* 0x019fe20008000000 */
[----:B------:R-:W-:Y:S05]  /*0ac0*/  BRA `(.L_x_5) ;  /* 0x0000000000047947 */ /* 0x000fea0003800000 */
.L_x_4:
[----:B0--34-:R-:W-:Y:S01]  /*0ad0*/  NOP ;  /* 0x0000000000007918 */ /* 0x019fe20000000000 */
.L_x_5:
[----:B------:R-:W-:Y:S01]  /*0ae0*/  ULDC.64 UR4, c[0x0][0x598] ;  /* 0x0001660000047ab9 */ /* 0x000fe20000000a00 */
[----:B------:R-:W-:Y:S01]  /*0af0*/  ULDC.64 UR36, c[0x0][0x208] ;  /* 0x0000820000247ab9 */ /* 0x000fe20000000a00 */
[----:B------:R-:W-:-:S04]  /*0b00*/  ISETP.NE.U32.AND P0, PT, RZ, UR4, PT ;  /* 0x00000004ff007c0c */ /* 0x000fc8000bf05070 */
[----:B------:R-:W-:-:S13]  /*0b10*/  ISETP.NE.AND.EX P0, PT, RZ, UR5, PT, P0 ;  /* 0x00000005ff007c0c */ /* 0x000fda000bf05300 */
[----:B------:R-:W-:Y:S05]  /*0b20*/  @!P0 BRA `(.L_x_6) ;  /* 0x00000000001c8947 */ /* 0x000fea0003800000 */
[----:B------:R-:W0:Y:S02]  /*0b30*/  LDC.64 R8, c[0x0][0x598] ;  /* 0x00016600ff087b82 */ /* 0x000e240000000a00 */
[----:B0-----:R-:W3:Y:S02]  /*0b40*/  LDG.E.64 R8, desc[UR36][R8.64] ;  /* 0x0000002408087981 */ /* 0x001ee4000c1e1b00 */
[----:B---3--:R-:W-:-:S04]  /*0b50*/  ISETP.NE.U32.AND P0, PT, R8, RZ, PT ;  /* 0x000000ff0800720c */ /* 0x008fc80003f05070 */
[----:B------:R-:W-:-:S13]  /*0b60*/  ISETP.NE.AND.EX P0, PT, R9, RZ, PT, P0 ;  /* 0x000000ff0900720c */ /* 0x000fda0003f05300 */
[----:B------:R-:W-:Y:S05]  /*0b70*/  @!P0 BRA `(.L_x_6) ;  /* 0x0000000000088947 */ /* 0x000fea0003800000 */
[----:B------:R0:W5:Y:S01]  /*0b80*/  LD.E R89, desc[UR36][R8.64] ;  /* 0x0000002408597980 */ /* 0x000162000c101900 */
[----:B------:R-:W-:Y:S05]  /*0b90*/  BRA `(.L_x_7) ;  /* 0x0000000000247947 */ /* 0x000fea0003800000 */
.L_x_6:
[----:B------:R-:W-:Y:S02]  /*0ba0*/  ULDC.64 UR4, c[0x0][0x588] ;  /* 0x0001620000047ab9 */ /* 0x000fe40000000a00 */
[----:B------:R-:W-:-:S04]  /*0bb0*/  ISETP.NE.U32.AND P0, PT, RZ, UR4, PT ;  /* 0x00000004ff007c0c */ /* 0x000fc8000bf05070 */
[----:B------:R-:W-:-:S13]  /*0bc0*/  ISETP.NE.AND.EX P0, PT, RZ, UR5, PT, P0 ;  /* 0x00000005ff007c0c */ /* 0x000fda000bf05300 */
[----:B------:R-:W-:Y:S05]  /*0bd0*/  @!P0 BRA `(.L_x_8) ;  /* 0x00000000000c8947 */ /* 0x000fea0003800000 */
[----:B------:R-:W0:Y:S02]  /*0be0*/  LDC.64 R8, c[0x0][0x588] ;  /* 0x00016200ff087b82 */ /* 0x000e240000000a00 */
[----:B0-----:R1:W5:Y:S01]  /*0bf0*/  LDG.E R89, desc[UR36][R8.64] ;  /* 0x0000002408597981 */ /* 0x001362000c1e1900 */
[----:B------:R-:W-:Y:S05]  /*0c00*/  BRA `(.L_x_7) ;  /* 0x0000000000087947 */ /* 0x000fea0003800000 */
.L_x_8:
[----:B------:R-:W-:Y:S02]  /*0c10*/  ULDC UR4, c[0x0][0x580] ;  /* 0x0001600000047ab9 */ /* 0x000fe40000000800 */
[----:B------:R-:W-:-:S07]  /*0c20*/  IMAD.U32 R89, RZ, RZ, UR4 ;  /* 0x00000004ff597e24 */ /* 0x000fce000f8e00ff */
.L_x_7:
[----:B------:R-:W-:Y:S02]  /*0c30*/  ULDC.64 UR4, c[0x0][0x5a0] ;  /* 0x0001680000047ab9 */ /* 0x000fe40000000a00 */
[----:B------:R-:W-:-:S04]  /*0c40*/  ISETP.NE.U32.AND P0, PT, RZ, UR4, PT ;  /* 0x00000004ff007c0c */ /* 0x000fc8000bf05070 */
[----:B------:R-:W-:-:S13]  /*0c50*/  ISETP.NE.AND.EX P0, PT, RZ, UR5, PT, P0 ;  /* 0x00000005ff007c0c */ /* 0x000fda000bf05300 */
[----:B------:R-:W-:Y:S05]  /*0c60*/  @!P0 BRA `(.L_x_9) ;  /* 0x00000000001c8947 */ /* 0x000fea0003800000 */
[----:B01----:R-:W0:Y:S02]  /*0c70*/  LDC.64 R8, c[0x0][0x5a0] ;  /* 0x00016800ff087b82 */ /* 0x003e240000000a00 */
[----:B0-----:R-:W3:Y:S02]  /*0c80*/  LDG.E.64 R8, desc[UR36][R8.64] ;  /* 0x0000002408087981 */ /* 0x001ee4000c1e1b00 */
[----:B---3--:R-:W-:-:S04]  /*0c90*/  ISETP.NE.U32.AND P0, PT, R8, RZ, PT ;  /* 0x000000ff0800720c */ /* 0x008fc80003f05070 */
[----:B------:R-:W-:-:S13]  /*0ca0*/  ISETP.NE.AND.EX P0, PT, R9, RZ, PT, P0 ;  /* 0x000000ff0900720c */ /* 0x000fda0003f05300 */
[----:B------:R-:W-:Y:S05]  /*0cb0*/  @!P0 BRA `(.L_x_9) ;  /* 0x0000000000088947 */ /* 0x000fea0003800000 */
[----:B------:R0:W5:Y:S01]  /*0cc0*/  LD.E R90, desc[UR36][R8.64] ;  /* 0x00000024085a7980 */ /* 0x000162000c101900 */
[----:B------:R-:W-:Y:S05]  /*0cd0*/  BRA `(.L_x_10) ;  /* 0x0000000000247947 */ /* 0x000fea0003800000 */
.L_x_9:
[----:B------:R-:W-:Y:S02]  /*0ce0*/  ULDC.64 UR4, c[0x0][0x590] ;  /* 0x0001640000047ab9 */ /* 0x000fe40000000a00 */
[----:B------:R-:W-:-:S04]  /*0cf0*/  ISETP.NE.U32.AND P0, PT, RZ, UR4, PT ;  /* 0x00000004ff007c0c */ /* 0x000fc8000bf05070 */
[----:B------:R-:W-:-:S13]  /*0d00*/  ISETP.NE.AND.EX P0, PT, RZ, UR5, PT, P0 ;  /* 0x00000005ff007c0c */ /* 0x000fda000bf05300 */
[----:B------:R-:W-:Y:S05]  /*0d10*/  @!P0 BRA `(.L_x_11) ;  /* 0x00000000000c8947 */ /* 0x000fea0003800000 */
[----:B------:R-:W3:Y:S02]  /*0d20*/  LDC.64 R90, c[0x0][0x590] ;  /* 0x00016400ff5a7b82 */ /* 0x000ee40000000a00 */
[----:B---3--:R3:W5:Y:S01]  /*0d30*/  LDG.E R90, desc[UR36][R90.64] ;  /* 0x000000245a5a7981 */ /* 0x008762000c1e1900 */
[----:B------:R-:W-:Y:S05]  /*0d40*/  BRA `(.L_x_10) ;  /* 0x0000000000087947 */ /* 0x000fea0003800000 */
.L_x_11:
[----:B------:R-:W-:Y:S02]  /*0d50*/  ULDC UR4, c[0x0][0x584] ;  /* 0x0001610000047ab9 */ /* 0x000fe40000000800 */
[----:B------:R-:W-:-:S07]  /*0d60*/  IMAD.U32 R90, RZ, RZ, UR4 ;  /* 0x00000004ff5a7e24 */ /* 0x000fce000f8e00ff */
.L_x_10:
[----:B------:R-:W4:Y:S01]  /*0d70*/  LDC R2, c[0x0][0x65c] ;  /* 0x00019700ff027b82 */ /* 0x000f220000000800 */
[----:B------:R-:W-:Y:S01]  /*0d80*/  ULDC UR6, c[0x0][0x28c] ;  /* 0x0000a30000067ab9 */ /* 0x000fe20000000800 */
[----:B------:R-:W-:Y:S01]  /*0d90*/  ISETP.NE.AND P0, PT, R10, 0x2, PT ;  /* 0x000000020a00780c */ /* 0x000fe20003f05270 */
[----:B------:R-:W-:Y:S01]  /*0da0*/  UIADD3 UR6, UR6, 0x1f, URZ ;  /* 0x0000001f06067890 */ /* 0x000fe2000fffe03f */
[----:B01----:R-:W-:Y:S01]  /*0db0*/  IMAD.U32 R8, RZ, RZ, UR12 ;  /* 0x0000000cff087e24 */ /* 0x003fe2000f8e00ff */
[----:B------:R-:W-:Y:S01]  /*0dc0*/  UMOV UR38, URZ ;  /* 0x0000003f00267c82 */ /* 0x000fe20008000000 */
[----:B------:R-:W-:Y:S01]  /*0dd0*/  IMAD.MOV.U32 R9, RZ, RZ, RZ ;  /* 0x000000ffff097224 */ /* 0x000fe200078e00ff */
[----:B------:R-:W-:Y:S01]  /*0de0*/  USHF.R.S32.HI UR7, URZ, 0x1f, UR6 ;  /* 0x0000001f3f077899 */ /* 0x000fe20008011406 */
[----:B------:R-:W-:Y:S01]  /*0df0*/  UMOV UR39, URZ ;  /* 0x0000003f00277c82 */ /* 0x000fe20008000000 */
[----:B------:R-:W-:Y:S02]  /*0e00*/  ULDC.64 UR8, c[0x0][0x650] ;  /* 0x0001940000087ab9 */ /* 0x000fe40000000a00 */
[----:B------:R-:W-:-:S04]  /*0e10*/  ULEA.HI UR7, UR7, UR6, URZ, 0x5 ;  /* 0x0000000607077291 */ /* 0x000fc8000f8f283f */
[----:B------:R-:W-:Y:S01]  /*0e20*/  USHF.R.S32.HI UR40, URZ, 0x5, UR7 ;  /* 0x000000053f287899 */ /* 0x000fe20008011407 */
[----:B----4-:R-:W-:-:S13]  /*0e30*/  ISETP.NE.AND P1, PT, R2, 0x1, PT ;  /* 0x000000010200780c */ /* 0x010fda0003f25270 */
[----:B------:R-:W0:Y:S01]  /*0e40*/  @P1 LDC R19, c[0x0][0x10] ;  /* 0x00000400ff131b82 */ /* 0x000e220000000800 */
[----:B------:R-:W-:Y:S02]  /*0e50*/  @P1 IMAD.MOV.U32 R7, RZ, RZ, RZ ;  /* 0x000000ffff071224 */ /* 0x000fe400078e00ff */
[----:B------:R-:W-:-:S05]  /*0e60*/  @P1 IMAD.MOV.U32 R17, RZ, RZ, RZ ;  /* 0x000000ffff111224 */ /* 0x000fca00078e00ff */
[----:B------:R-:W1:Y:S01]  /*0e70*/  @!P1 LDC R11, c[0x0][0xc] ;  /* 0x00000300ff0b9b82 */ /* 0x000e620000000800 */
[----:B------:R-:W-:Y:S01]  /*0e80*/  ULDC UR4, c[0x0][0xc] ;  /* 0x0000030000047ab9 */ /* 0x000fe20000000800 */
[----:B------:R-:W-:Y:S02]  /*0e90*/  ULDC UR5, c[0x0][0x10] ;  /* 0x0000040000057ab9 */ /* 0x000fe40000000800 */
[----:B------:R-:W-:-:S04]  /*0ea0*/  UIMAD.WIDE.U32 UR4, UR4, UR5, URZ ;  /* 0x00000005040472a5 */ /* 0x000fc8000f8e003f */
[----:B------:R-:W4:Y:S01]  /*0eb0*/  LDC R2, c[0x0][0x14] ;  /* 0x00000500ff027b82 */ /* 0x000f220000000800 */
[----:B0-----:R-:W-:-:S04]  /*0ec0*/  @P1 IMAD.WIDE.U32 R18, R19, UR12, R6 ;  /* 0x0000000c13121c25 */ /* 0x001fc8000f8e0006 */
[----:B------:R-:W-:Y:S02]  /*0ed0*/  @P1 IMAD.IADD R17, R19, 0x1, R17 ;  /* 0x0000000113111824 */ /* 0x000fe400078e0211 */
[----:B-1----:R-:W-:-:S04]  /*0ee0*/  @!P1 IMAD.WIDE.U32 R8, R6, R11, R8 ;  /* 0x0000000b06089225 */ /* 0x002fc800078e0008 */
[----:B------:R-:W-:Y:S02]  /*0ef0*/  @!P1 IMAD.MOV.U32 R18, RZ, RZ, R8 ;  /* 0x000000ffff129224 */ /* 0x000fe400078e0008 */
[----:B------:R-:W-:Y:S02]  /*0f00*/  @!P1 IMAD.MOV.U32 R17, RZ, RZ, R9 ;  /* 0x000000ffff119224 */ /* 0x000fe400078e0009 */
[----:B----4-:R-:W-:-:S04]  /*0f10*/  IMAD.WIDE.U32 R12, R2, UR4, RZ ;  /* 0x00000004020c7c25 */ /* 0x010fc8000f8e00ff */
[----:B------:R-:W-:Y:S01]  /*0f20*/  IMAD R23, R2, UR5, RZ ;  /* 0x0000000502177c24 */ /* 0x000fe2000f8e02ff */
[----:B------:R0:W-:Y:S03]  /*0f30*/  STL.64 [R1], R12 ;  /* 0x0000000c01007387 */ /* 0x0001e60000100a00 */
[----:B------:R-:W-:Y:S01]  /*0f40*/  IMAD.IADD R23, R13, 0x1, R23 ;  /* 0x000000010d177824 */ /* 0x000fe200078e0217 */
[----:B------:R-:W-:Y:S06]  /*0f50*/  @P0 BRA `(.L_x_12) ;  /* 0x0000000000200947 */ /* 0x000fec0003800000 */
[----:B------:R-:W-:Y:S01]  /*0f60*/  UISETP.GE.U32.AND UP0, UPT, UR40, 0x12, UPT ;  /* 0x000000122800788c */ /* 0x000fe2000bf06070 */
[----:B------:R-:W-:Y:S01]  /*0f70*/  IADD3 R18, P0, R18, R12, RZ ;  /* 0x0000000c12127210 */ /* 0x000fe20007f1e0ff */
[----:B------:R-:W-:Y:S01]  /*0f80*/  UIMAD.WIDE.U32 UR4, UR40, 0x38e38e39, URZ ;  /* 0x38e38e39280478a5 */ /* 0x000fe2000f8e003f */
[----:B------:R-:W-:-:S03]  /*0f90*/  UMOV UR39, URZ ;  /* 0x0000003f00277c82 */ /* 0x000fc60008000000 */
[----:B------:R-:W-:Y:S01]  /*0fa0*/  USHF.R.U32.HI UR4, URZ, 0x2, UR5 ;  /* 0x000000023f047899 */ /* 0x000fe20008011605 */
[----:B------:R-:W-:-:S03]  /*0fb0*/  IMAD.X R17, R23, 0x1, R17, P0 ;  /* 0x0000000117117824 */ /* 0x000fc600000e0611 */
[----:B------:R-:W-:Y:S02]  /*0fc0*/  UIMAD UR38, UR4, -0x12, UR40 ;  /* 0xffffffee042678a4 */ /* 0x000fe4000f8e0228 */
[----:B------:R-:W-:-:S12]  /*0fd0*/  @UP0 ULOP3.LUT UR39, UR4, 0x1, URZ, 0xc0, !UPT ;  /* 0x0000000104270892 */ /* 0x000fd8000f8ec03f */
.L_x_12:
[----:B------:R-:W-:Y:S01]  /*0fe0*/  ISETP.GE.U32.AND P0, PT, R18, UR8, PT ;  /* 0x0000000812007c0c */ /* 0x000fe2000bf06070 */
[----:B------:R-:W-:Y:S01]  /*0ff0*/  IMAD.MOV.U32 R19, RZ, RZ, -0x1 ;  /* 0xffffffffff137424 */ /* 0x000fe200078e00ff */
[----:B------:R-:W-:Y:S01]  /*1000*/  PRMT R8, RZ, 0x7610, R8 ;  /* 0x00007610ff087816 */ /* 0x000fe20000000008 */
[----:B------:R-:W-:Y:S01]  /*1010*/  IMAD.MOV.U32 R22, RZ, RZ, -0x1 ;  /* 0xffffffffff167424 */ /* 0x000fe200078e00ff */
[----:B------:R-:W-:Y:S01]  /*1020*/  ISETP.GE.U32.AND.EX P0, PT, R17, UR9, PT, P0 ;  /* 0x0000000911007c0c */ /* 0x000fe2000bf06100 */
[----:B------:R-:W-:-:S12]  /*1030*/  IMAD.MOV.U32 R2, RZ, RZ, -0x1 ;  /* 0xffffffffff027424 */ /* 0x000fd800078e00ff */
[----:B------:R-:W-:Y:S05]  /*1040*/  @P0 BRA `(.L_x_13) ;  /* 0x00000004002c0947 */ /* 0x000fea0003800000 */
[----:B------:R-:W1:Y:S01]  /*1050*/  LDC.64 R26, c[0x0][0x628] ;  /* 0x00018a00ff1a7b82 */ /* 0x000e620000000a00 */
[----:B------:R-:W-:Y:S02]  /*1060*/  IMAD.MOV.U32 R8, RZ, RZ, R18 ;  /* 0x000000ffff087224 */ /* 0x000fe400078e0012 */
[----:B------:R-:W-:-:S05]  /*1070*/  IMAD.MOV.U32 R9, RZ, RZ, R17 ;  /* 0x000000ffff097224 */ /* 0x000fca00078e0011 */
[----:B------:R-:W4:Y:S08]  /*1080*/  LDC R2, c[0x0][0x630] ;  /* 0x00018c00ff027b82 */ /* 0x000f300000000800 */
[----:B------:R-:W0:Y:S01]  /*1090*/  LDC.64 R28, c[0x0][0x620] ;  /* 0x00018800ff1c7b82 */ /* 0x000e220000000a00 */
[----:B-1----:R-:W-:-:S04]  /*10a0*/  ISETP.NE.U32.AND P0, PT, R26, RZ, PT ;  /* 0x000000ff1a00720c */ /* 0x002fc80003f05070 */
[----:B------:R-:W-:-:S13]  /*10b0*/  ISETP.NE.AND.EX P0, PT, R27, RZ, PT, P0 ;  /* 0x000000ff1b00720c */ /* 0x000fda0003f05300 */
[----:B0---4-:R-:W-:Y:S05]  /*10c0*/  @!P0 BRA `(.L_x_14) ;  /* 0x0000000000288947 */ /* 0x011fea0003800000 */
[----:B------:R-:W0:Y:S02]  /*10d0*/  LDC R13, c[0x0][0x634] ;  /* 0x00018d00ff0d7b82 */ /* 0x000e240000000800 */
[----:B0-----:R-:W-:-:S05]  /*10e0*/  IADD3 R13, P0, R18, R13, RZ ;  /* 0x0000000d120d7210 */ /* 0x001fca0007f1e0ff */
[----:B------:R-:W-:-:S04]  /*10f0*/  IMAD.X R15, RZ, RZ, R17, P0 ;  /* 0x000000ffff0f7224 */ /* 0x000fc800000e0611 */
[----:B------:R-:W-:-:S04]  /*1100*/  IMAD.WIDE.U32 R8, R15, R26, RZ ;  /* 0x0000001a0f087225 */ /* 0x000fc800078e00ff */
[----:B------:R-:W-:-:S04]  /*1110*/  IMAD.WIDE.U32 R10, P0, R13, R27, R8 ;  /* 0x0000001b0d0a7225 */ /* 0x000fc80007800008 */
[----:B------:R-:W-:-:S04]  /*1120*/  IMAD.WIDE.U32 R8, R13, R26, RZ ;  /* 0x0000001a0d087225 */ /* 0x000fc800078e00ff */
[----:B------:R-:W-:Y:S01]  /*1130*/  IMAD.X R13, RZ, RZ, RZ, P0 ;  /* 0x000000ffff0d7224 */ /* 0x000fe200000e06ff */
[----:B------:R-:W-:Y:S01]  /*1140*/  IADD3 RZ, P0, R9, R10, RZ ;  /* 0x0000000a09ff7210 */ /* 0x000fe20007f1e0ff */
[----:B------:R-:W-:-:S04]  /*1150*/  IMAD.MOV.U32 R12, RZ, RZ, R11 ;  /* 0x000000ffff0c7224 */ /* 0x000fc800078e000b */
[----:B------:R-:W-:-:S08]  /*1160*/  IMAD.WIDE.U32.X R8, R15, R27, R12, P0 ;  /* 0x0000001b0f087225 */ /* 0x000fd000000e040c */
.L_x_14:
[----:B------:R-:W0:Y:S01]  /*1170*/  LDC.64 R32, c[0x0][0x640] ;  /* 0x00019000ff207b82 */ /* 0x000e220000000a00 */
[-C--:B------:R-:W-:Y:S01]  /*1180*/  SHF.R.U64 R30, R8, R2.reuse, R9 ;  /* 0x00000002081e7219 */ /* 0x080fe20000001209 */
[----:B------:R-:W-:Y:S01]  /*1190*/  IMAD.MOV.U32 R19, RZ, RZ, R17 ;  /* 0x000000ffff137224 */ /* 0x000fe200078e0011 */
[----:B------:R-:W-:Y:S02]  /*11a0*/  SHF.R.U32.HI R2, RZ, R2, R9 ;  /* 0x00000002ff027219 */ /* 0x000fe40000011609 */
[----:B------:R-:W-:-:S03]  /*11b0*/  IADD3 R11, P0, RZ, -R30, RZ ;  /* 0x8000001eff0b7210 */ /* 0x000fc60007f1e0ff */
[----:B------:R-:W1:Y:S02]  /*11c0*/  LDC R10, c[0x0][0x618] ;  /* 0x00018600ff0a7b82 */ /* 0x000e640000000800 */
[----:B------:R-:W-:-:S04]  /*11d0*/  IMAD.X R9, RZ, RZ, ~R2, P0 ;  /* 0x000000ffff097224 */ /* 0x000fc800000e0e02 */
[-C--:B------:R-:W-:Y:S02]  /*11e0*/  IMAD R2, R9, R28.reuse, RZ ;  /* 0x0000001c09027224 */ /* 0x080fe400078e02ff */
[----:B------:R-:W4:Y:S01]  /*11f0*/  LDC R13, c[0x0][0x608] ;  /* 0x00018200ff0d7b82 */ /* 0x000f220000000800 */
[----:B------:R-:W-:-:S04]  /*1200*/  IMAD.WIDE.U32 R8, R11, R28, R18 ;  /* 0x0000001c0b087225 */ /* 0x000fc800078e0012 */
[----:B------:R-:W-:Y:S02]  /*1210*/  IMAD R11, R11, R29, R2 ;  /* 0x0000001d0b0b7224 */ /* 0x000fe400078e0202 */
[----:B------:R-:W-:Y:S01]  /*1220*/  IMAD.MOV.U32 R2, RZ, RZ, -0x1 ;  /* 0xffffffffff027424 */ /* 0x000fe200078e00ff */
[----:B------:R-:W2:Y:S01]  /*1230*/  LDC R31, c[0x0][0x658] ;  /* 0x00019600ff1f7b82 */ /* 0x000ea20000000800 */
[----:B------:R-:W-:Y:S01]  /*1240*/  IMAD.IADD R9, R9, 0x1, R11 ;  /* 0x0000000109097824 */ /* 0x000fe200078e020b */
[----:B0-----:R-:W-:Y:S01]  /*1250*/  ISETP.NE.U32.AND P0, PT, R32, RZ, PT ;  /* 0x000000ff2000720c */ /* 0x001fe20003f05070 */
[----:B------:R-:W-:-:S03]  /*1260*/  IMAD.MOV.U32 R28, RZ, RZ, 0x1 ;  /* 0x00000001ff1c7424 */ /* 0x000fc600078e00ff */
[----:B------:R-:W-:Y:S02]  /*1270*/  ISETP.NE.AND.EX P0, PT, R33, RZ, PT, P0 ;  /* 0x000000ff2100720c */ /* 0x000fe40003f05300 */
[----:B------:R-:W0:Y:S01]  /*1280*/  LDC R27, c[0x0][0x600] ;  /* 0x00018000ff1b7b82 */ /* 0x000e220000000800 */
[-CC-:B-1----:R-:W-:Y:S02]  /*1290*/  SHF.R.U64 R25, R8, R10.reuse, R9.reuse ;  /* 0x0000000a08197219 */ /* 0x182fe40000001209 */
[----:B------:R-:W-:-:S05]  /*12a0*/  SHF.R.U32.HI R8, RZ, R10, R9 ;  /* 0x0000000aff087219 */ /* 0x000fca0000011609 */
[----:B------:R-:W1:Y:S01]  /*12b0*/  LDC R22, c[0x0][0x648] ;  /* 0x00019200ff167b82 */ /* 0x000e620000000800 */
[-CC-:B----4-:R-:W-:Y:S02]  /*12c0*/  SHF.R.U64 R34, R25, R13.reuse, R8.reuse ;  /* 0x0000000d19227219 */ /* 0x190fe40000001208 */
[----:B------:R-:W-:-:S05]  /*12d0*/  SHF.R.U32.HI R8, RZ, R13, R8 ;  /* 0x0000000dff087219 */ /* 0x000fca0000011608 */
[----:B------:R-:W4:Y:S01]  /*12e0*/  LDC R26, c[0x0][0x638] ;  /* 0x00018e00ff1a7b82 */ /* 0x000f220000000800 */
[-CC-:B--2---:R-:W-:Y:S02]  /*12f0*/  SHF.R.U64 R36, R34, R31.reuse, R8.reuse ;  /* 0x0000001f22247219 */ /* 0x184fe40000001208 */
[-C--:B------:R-:W-:Y:S02]  /*1300*/  SHF.L.U32 R2, R2, R31.reuse, RZ ;  /* 0x0000001f02027219 */ /* 0x080fe400000006ff */
[----:B------:R-:W-:Y:S01]  /*1310*/  SHF.R.U32.HI R9, RZ, R31, R8 ;  /* 0x0000001fff097219 */ /* 0x000fe20000011608 */
[----:B------:R-:W-:Y:S01]  /*1320*/  IMAD.MOV.U32 R8, RZ, RZ, R36 ;  /* 0x000000ffff087224 */ /* 0x000fe200078e0024 */
[----:B------:R-:W-:Y:S01]  /*1330*/  LOP3.LUT R15, RZ, R2, RZ, 0x33, !PT ;  /* 0x00000002ff0f7212 */ /* 0x000fe200078e33ff */
[----:B------:R-:W2:Y:S01]  /*1340*/  LDC R29, c[0x0][0x610] ;  /* 0x00018400ff1d7b82 */ /* 0x000ea20000000800 */
[----:B------:R-:W-:Y:S05]  /*1350*/  @!P0 BRA `(.L_x_15) ;  /* 0x0000000000288947 */ /* 0x000fea0003800000 */
[----:B------:R-:W3:Y:S02]  /*1360*/  LDC R13, c[0x0][0x64c] ;  /* 0x00019300ff0d7b82 */ /* 0x000ee40000000800 */
[----:B---3--:R-:W-:-:S05]  /*1370*/  IADD3 R13, P0, R36, R13, RZ ;  /* 0x0000000d240d7210 */ /* 0x008fca0007f1e0ff */
        /* <DEDUP_REMOVED lines=8> */
.L_x_15:
[----:B-1----:R-:W-:Y:S01]  /*1400*/  SHF.R.U64 R7, R8, R22, R9 ;  /* 0x0000001608077219 */ /* 0x002fe20000001209 */
[----:B0-----:R-:W-:Y:S01]  /*1410*/  VIADD R8, R27, 0xffffffff ;  /* 0xffffffff1b087836 */ /* 0x001fe20000000000 */
[----:B------:R-:W-:Y:S01]  /*1420*/  SHF.L.U32 R2, R28, R31, RZ ;  /* 0x0000001f1c027219 */ /* 0x000fe200000006ff */
[----:B------:R-:W-:Y:S01]  /*1430*/  @P1 IMAD R20, R21, R24, R6 ;  /* 0x0000001815141224 */ /* 0x000fe200078e0206 */
[----:B------:R-:W-:Y:S01]  /*1440*/  LOP3.LUT R15, R34, R15, RZ, 0xc0, !PT ;  /* 0x0000000f220f7212 */ /* 0x000fe200078ec0ff */
[----:B------:R-:W-:Y:S01]  /*1450*/  IMAD.MOV R9, RZ, RZ, -R7 ;  /* 0x000000ffff097224 */ /* 0x000fe200078e0a07 */
[----:B------:R-:W-:Y:S01]  /*1460*/  LOP3.LUT R8, R25, R8, RZ, 0xc0, !PT ;  /* 0x0000000819087212 */ /* 0x000fe200078ec0ff */
[----:B------:R-:W-:Y:S02]  /*1470*/  IMAD.MOV.U32 R6, RZ, RZ, 0x1 ;  /* 0x00000001ff067424 */ /* 0x000fe400078e00ff */
[----:B------:R-:W-:Y:S02]  /*1480*/  IMAD R15, R2, R7, R15 ;  /* 0x00000007020f7224 */ /* 0x000fe400078e020f */
[----:B----4-:R-:W-:-:S02]  /*1490*/  IMAD R2, R9, R26, R36 ;  /* 0x0000001a09027224 */ /* 0x010fc400078e0224 */
[----:B--2---:R-:W-:Y:S02]  /*14a0*/  IMAD R19, R15, R29, R20 ;  /* 0x0000001d0f137224 */ /* 0x004fe400078e0214 */
[--C-:B------:R-:W-:Y:S01]  /*14b0*/  IMAD R2, R2, R27, R8.reuse ;  /* 0x0000001b02027224 */ /* 0x100fe200078e0208 */
[----:B------:R-:W-:-:S04]  /*14c0*/  PRMT R8, R6, 0x7610, R8 ;  /* 0x0000761006087816 */ /* 0x000fc80000000008 */
[----:B------:R-:W-:Y:S02]  /*14d0*/  SEL R22, R2, R19, !P1 ;  /* 0x0000001302167207 */ /* 0x000fe40004800000 */
[----:B------:R-:W-:Y:S01]  /*14e0*/  SEL R19, R19, R2, !P1 ;  /* 0x0000000213137207 */ /* 0x000fe20004800000 */
[----:B------:R-:W-:-:S07]  /*14f0*/  IMAD.MOV.U32 R2, RZ, RZ, R30 ;  /* 0x000000ffff027224 */ /* 0x000fce00078e001e */
.L_x_13:
[----:B------:R-:W-:Y:S05]  /*1500*/  @!P3 BRA `(.L_x_16) ;  /* 0x00000000000cb947 */ /* 0x000fea0003800000 */
[----:B------:R-:W-:Y:S01]  /*1510*/  UCGABAR_WAIT ;  /* 0x0000000000007dc7 */ /* 0x000fe20008000000 */
[----:B------:R-:W-:Y:S01]  /*1520*/  CCTL.IVALL ;  /* 0x00000000ff00798f */ /* 0x000fe20002000000 */
[----:B------:R-:W-:Y:S05]  /*1530*/  BRA `(.L_x_17) ;  /* 0x0000000000047947 */ /* 0x000fea0003800000 */
.L_x_16:
[----:B------:R-:W-:Y:S06]  /*1540*/  BAR.SYNC.DEFER_BLOCKING 0x0 ;  /* 0x0000000000007b1d */ /* 0x000fec0000010000 */
.L_x_17:
[----:B------:R-:W-:Y:S05]  /*1550*/  @!P2 BRA `(.L_x_18) ;  /* 0x00000054000ca947 */ /* 0x000fea0003800000 */
[----:B------:R-:W-:-:S13]  /*1560*/  ISETP.GT.U32.AND P0, PT, R35, 0x1, PT ;  /* 0x000000012300780c */ /* 0x000fda0003f04070 */
[----:B------:R-:W-:Y:S05]  /*1570*/  @P0 EXIT ;  /* 0x000000000000094d */ /* 0x000fea0003800000 */
.L_x_19:
[----:B------:R-:W-:-:S08]  /*1580*/  NOP ;  /* 0x0000000000007918 */ /* 0x000fd00000000000 */
[----:B------:R-:W1:Y:S02]  /*1590*/  USETMAXREG.TRY_ALLOC.CTAPOOL UP0, 0xe8 ;  /* 0x000000e8000079c8 */ /* 0x000e640008000600 */
[----:B-1----:R-:W-:-:S13]  /*15a0*/  PLOP3.LUT P0, PT, PT, PT, UP0, 0x80, 0x0 ;  /* 0x000000000000781c */ /* 0x002fda0003f0f008 */
[----:B------:R-:W-:Y:S05]  /*15b0*/  @!P0 BRA `(.L_x_19) ;  /* 0xfffffffc00f08947 */ /* 0x000fea000383ffff */
[----:B------:R-:W-:-:S13]  /*15c0*/  LOP3.LUT P0, RZ, R8, 0xff, RZ, 0xc0, !PT ;  /* 0x000000ff08ff7812 */ /* 0x000fda000780c0ff */
[----:B------:R-:W-:Y:S05]  /*15d0*/  @!P0 EXIT ;  /* 0x000000000000894d */ /* 0x000fea0003800000 */
[----:B------:R-:W1:Y:S01]  /*15e0*/  S2UR UR4, SR_CgaCtaId ;  /* 0x00000000000479c3 */ /* 0x000e620000008800 */
[----:B--2---:R-:W-:Y:S01]  /*15f0*/  VIADD R14, R14, 0xffffffff ;  /* 0xffffffff0e0e7836 */ /* 0x004fe20000000000 */
[CC--:B------:R-:W-:Y:S01]  /*1600*/  LEA.HI R4, R0.reuse, R3.reuse, RZ, 0x2 ;  /* 0x0000000300047211 */ /* 0x0c0fe200078f10ff */
[----:B------:R-:W-:Y:S01]  /*1610*/  UMOV UR41, 0x400 ;  /* 0x0000040000297882 */ /* 0x000fe20000000000 */
[----:B------:R-:W-:Y:S01]  /*1620*/  LEA.HI R0, R0, R3, RZ, 0x5 ;  /* 0x0000000300007211 */ /* 0x000fe200078f28ff */
[----:B------:R-:W-:Y:S01]  /*1630*/  UISETP.LT.AND UP0, UPT, UR40, 0x1, UPT ;  /* 0x000000012800788c */ /* 0x000fe2000bf01270 */
[----:B------:R-:W-:Y:S01]  /*1640*/  R2UR UR42, R14 ;  /* 0x000000000e2a72ca */ /* 0x000fe200000e0000 */
[----:B------:R-:W-:Y:S01]  /*1650*/  ULDC UR6, c[0x0][0x284] ;  /* 0x0000a10000067ab9 */ /* 0x000fe20000000800 */
[--C-:B------:R-:W-:Y:S01]  /*1660*/  SHF.R.S32.HI R92, RZ, 0x2, R4.reuse ;  /* 0x00000002ff5c7819 */ /* 0x100fe20000011404 */
[----:B------:R-:W-:Y:S01]  /*1670*/  USEL UR43, UR40, 0x1, UP0 ;  /* 0x00000001282b7887 */ /* 0x000fe20008000000 */
[----:B------:R-:W-:Y:S01]  /*1680*/  SHF.R.S32.HI R5, RZ, 0x1f, R4 ;  /* 0x0000001fff057819 */ /* 0x000fe20000011404 */
[----:B------:R-:W-:Y:S01]  /*1690*/  USHF.L.U32 UR46, UR40, 0x1, URZ ;  /* 0x00000001282e7899 */ /* 0x000fe2000800063f */
[----:B------:R-:W-:Y:S01]  /*16a0*/  LOP3.LUT R4, R4, 0xfffffffc, RZ, 0xc0, !PT ;  /* 0xfffffffc04047812 */ /* 0x000fe200078ec0ff */
[----:B------:R-:W-:Y:S01]  /*16b0*/  UIADD3 UR43, -UR43, UR40, URZ ;  /* 0x000000282b2b7290 */ /* 0x000fe2000fffe13f */
[----:B------:R-:W-:-:S02]  /*16c0*/  LEA.HI R5, R5, R92, RZ, 0x3 ;  /* 0x0000005c05057211 */ /* 0x000fc400078f18ff */
[----:B------:R-:W-:Y:S01]  /*16d0*/  ISETP.NE.AND P0, PT, R14, RZ, PT ;  /* 0x000000ff0e00720c */ /* 0x000fe20003f05270 */
[----:B---3--:R-:W-:Y:S01]  /*16e0*/  IMAD.IADD R91, R3, 0x1, -R4 ;  /* 0x00000001035b7824 */ /* 0x008fe200078e0a04 */
[----:B------:R-:W-:Y:S01]  /*16f0*/  LOP3.LUT R5, R5, 0xfffffff8, RZ, 0xc0, !PT ;  /* 0xfffffff805057812 */ /* 0x000fe200078ec0ff */
[----:B------:R-:W-:Y:S01]  /*1700*/  USHF.L.U32 UR42, UR42, 0x3, URZ ;  /* 0x000000032a2a7899 */ /* 0x000fe2000800063f */
[----:B------:R-:W-:Y:S02]  /*1710*/  LOP3.LUT R102, R16, 0x1, RZ, 0xfc, !PT ;  /* 0x0000000110667812 */ /* 0x000fe400078efcff */
[----:B------:R-:W-:Y:S01]  /*1720*/  SEL R103, RZ, 0x1, P0 ;  /* 0x00000001ff677807 */ /* 0x000fe20000000000 */
[----:B------:R-:W-:Y:S01]  /*1730*/  IMAD.IADD R92, R92, 0x1, -R5 ;  /* 0x000000015c5c7824 */ /* 0x000fe200078e0a05 */
[----:B-1----:R-:W-:Y:S01]  /*1740*/  ULEA UR41, UR4, UR41, 0x18 ;  /* 0x0000002904297291 */ /* 0x002fe2000f8ec03f */
[----:B------:R-:W-:Y:S01]  /*1750*/  SHF.R.S32.HI R5, RZ, 0x5, R0 ;  /* 0x00000005ff057819 */ /* 0x000fe20000011400 */
[----:B------:R-:W-:-:S02]  /*1760*/  IMAD.U32 R95, RZ, RZ, UR42 ;  /* 0x0000002aff5f7e24 */ /* 0x000fc4000f8e00ff */
[----:B------:R-:W-:Y:S01]  /*1770*/  UIADD3 UR47, UR41, 0x130, URZ ;  /* 0x00000130292f7890 */ /* 0x000fe2000fffe03f */
[--C-:B------:R-:W-:Y:S01]  /*1780*/  SHF.R.S32.HI R93, RZ, 0x1f, R92.reuse ;  /* 0x0000001fff5d7819 */ /* 0x100fe2000001145c */
[----:B------:R-:W-:Y:S01]  /*1790*/  UIADD3 UR4, UR41, 0x200, URZ ;  /* 0x0000020029047890 */ /* 0x000fe2000fffe03f */
[--C-:B------:R-:W-:Y:S01]  /*17a0*/  IMAD R98, R5, -0x10, -R92.reuse ;  /* 0xfffffff005627824 */ /* 0x100fe200078e0a5c */
[----:B------:R-:W-:Y:S01]  /*17b0*/  UIADD3 UR5, UR41, 0x12200, URZ ;  /* 0x0001220029057890 */ /* 0x000fe2000fffe03f */
[----:B------:R-:W-:Y:S01]  /*17c0*/  LOP3.LUT R97, R95, 0x8, RZ, 0xc0, !PT ;  /* 0x000000085f617812 */ /* 0x000fe200078ec0ff */
[----:B------:R-:W-:Y:S01]  /*17d0*/  USHF.R.U32.HI UR4, URZ, 0x4, UR4 ;  /* 0x000000043f047899 */ /* 0x000fe20008011604 */
[----:B------:R-:W-:Y:S01]  /*17e0*/  IMAD.U32 R94, RZ, RZ, UR47 ;  /* 0x0000002fff5e7e24 */ /* 0x000fe2000f8e00ff */
[----:B------:R-:W-:Y:S01]  /*17f0*/  USHF.R.U32.HI UR5, URZ, 0x4, UR5 ;  /* 0x000000043f057899 */ /* 0x000fe20008011605 */
[----:B------:R-:W-:Y:S01]  /*1800*/  IMAD.WIDE R92, R5, 0x10, R92 ;  /* 0x00000010055c7825 */ /* 0x000fe200078e025c */
[----:B------:R-:W-:Y:S01]  /*1810*/  ULOP3.LUT UR4, UR4, 0x3fff, URZ, 0xc0, !UPT ;  /* 0x00003fff04047892 */ /* 0x000fe2000f8ec03f */
[----:B------:R-:W-:Y:S01]  /*1820*/  LOP3.LUT R95, R95, 0x8, RZ, 0xc, !PT ;  /* 0x000000085f5f7812 */ /* 0x000fe200078e0cff */
[----:B------:R-:W-:Y:S01]  /*1830*/  ULOP3.LUT UR5, UR5, 0x3fff, URZ, 0xc0, !UPT ;  /* 0x00003fff05057892 */ /* 0x000fe2000f8ec03f */
[----:B------:R-:W-:Y:S01]  /*1840*/  VIADD R96, R94, UR42 ;  /* 0x0000002a5e607c36 */ /* 0x000fe20008000000 */
[----:B------:R-:W-:Y:S01]  /*1850*/  LOP3.LUT R97, R97, 0x18, RZ, 0x3c, !PT ;  /* 0x0000001861617812 */ /* 0x000fe200078e3cff */
[----:B------:R-:W-:Y:S01]  /*1860*/  VIADD R98, R98, UR6 ;  /* 0x0000000662627c36 */ /* 0x000fe20008000000 */
[----:B------:R-:W-:-:S02]  /*1870*/  ULOP3.LUT UR44, UR4, 0x10000, URZ, 0xfc, !UPT ;  /* 0x00010000042c7892 */ /* 0x000fc4000f8efc3f */
[----:B------:R-:W-:-:S12]  /*1880*/  ULOP3.LUT UR45, UR5, 0x10000, URZ, 0xfc, !UPT ;  /* 0x00010000052d7892 */ /* 0x000fd8000f8efc3f */
.L_x_167:
[----:B------:R-:W-:Y:S01]  /*1890*/  SHF.L.U32 R3, R103, 0x1f, RZ ;  /* 0x0000001f67037819 */ /* 0x000fe200000006ff */
[----:B------:R-:W-:Y:S02]  /*18a0*/  ULDC UR4, c[0x0][0x28c] ;  /* 0x0000a30000047ab9 */ /* 0x000fe40000000800 */
[----:B------:R-:W-:Y:S01]  /*18b0*/  ISETP.LT.AND P1, PT, RZ, UR4, PT ;  /* 0x00000004ff007c0c */ /* 0x000fe2000bf21270 */
[----:B------:R-:W1:Y:S02]  /*18c0*/  SYNCS.PHASECHK.TRANS64.TRYWAIT P0, [R94+UR42], R3 ;  /* 0x000000035e0075a7 */ /* 0x000e64000800016a */
[----:B-1-3--:R-:W-:Y:S10]  /*18d0*/  @!P0 BRA `(.L_x_20) ;  /* 0x0000006800388947 */ /* 0x00aff40003800000 */
.L_x_203:
[----:B------:R-:W-:Y:S05]  /*18e0*/  @P1 BRA `(.L_x_21) ;  /* 0x0000000000401947 */ /* 0x000fea0003800000 */
[----:B------:R-:W-:Y:S01]  /*18f0*/  MOV R0, 0x0 ;  /* 0x0000000000007802 */ /* 0x000fe20000000f00 */
[----:B------:R-:W-:Y:S01]  /*1900*/  ULDC.64 UR4, c[0x4][0x68] ;  /* 0x01001a0000047ab9 */ /* 0x000fe20000000a00 */
[----:B------:R-:W-:Y:S01]  /*1910*/  ULDC.64 UR6, c[0x4][0x8] ;  /* 0x0100020000067ab9 */ /* 0x000fe20000000a00 */
[----:B------:R-:W-:Y:S01]  /*1920*/  IMAD.U32 R4, RZ, RZ, UR4 ;  /* 0x00000004ff047e24 */ /* 0x000fe2000f8e00ff */
[----:B------:R2:W3:Y:S01]  /*1930*/  LDC.64 R14, c[0x4][R0] ;  /* 0x01000000000e7b82 */ /* 0x0004e20000000a00 */
[----:B------:R-:W-:Y:S01]  /*1940*/  IMAD.U32 R5, RZ, RZ, UR5 ;  /* 0x00000005ff057e24 */ /* 0x000fe2000f8e00ff */
[----:B------:R-:W-:Y:S01]  /*1950*/  ULDC.64 UR4, c[0x4][0x70] ;  /* 0x01001c0000047ab9 */ /* 0x000fe20000000a00 */
[----:B------:R-:W-:Y:S02]  /*1960*/  IMAD.U32 R10, RZ, RZ, UR6 ;  /* 0x00000006ff0a7e24 */ /* 0x000fe4000f8e00ff */
[----:B------:R-:W-:Y:S02]  /*1970*/  IMAD.U32 R6, RZ, RZ, UR4 ;  /* 0x00000004ff067e24 */ /* 0x000fe4000f8e00ff */
[----:B------:R-:W-:-:S02]  /*1980*/  IMAD.U32 R7, RZ, RZ, UR5 ;  /* 0x00000005ff077e24 */ /* 0x000fc4000f8e00ff */
[----:B------:R-:W-:Y:S02]  /*1990*/  IMAD.U32 R11, RZ, RZ, UR7 ;  /* 0x00000007ff0b7e24 */ /* 0x000fe4000f8e00ff */
[----:B------:R-:W-:Y:S02]  /*19a0*/  IMAD.MOV.U32 R8, RZ, RZ, 0x1e1 ;  /* 0x000001e1ff087424 */ /* 0x000fe400078e00ff */
[----:B0-----:R-:W-:Y:S02]  /*19b0*/  IMAD.MOV.U32 R12, RZ, RZ, 0x1 ;  /* 0x00000001ff0c7424 */ /* 0x001fe400078e00ff */
[----:B--2---:R-:W-:-:S07]  /*19c0*/  IMAD.MOV.U32 R13, RZ, RZ, RZ ;  /* 0x000000ffff0d7224 */ /* 0x004fce00078e00ff */
[----:B------:R-:W-:-:S07]  /*19d0*/  LEPC R20, `(.L_x_21) ;  /* 0x000000001014794e */ /* 0x000fce0000000000 */
[----:B-1-3-5:R-:W-:Y:S05]  /*19e0*/  CALL.ABS.NOINC R14 ;  /* 0x000000000e007343 */ /* 0x02afea0003c00000 */
.L_x_21:
[----:B------:R-:W-:-:S13]  /*19f0*/  ISETP.NE.AND P0, PT, R102, 0x3, PT ;  /* 0x000000036600780c */ /* 0x000fda0003f05270 */
[----:B------:R-:W-:Y:S05]  /*1a00*/  @!P0 BRA `(.L_x_22) ;  /* 0x0000000000048947 */ /* 0x000fea0003800000 */
[----:B------:R-:W-:Y:S01]  /*1a10*/  BPT.TRAP 0x1 ;  /* 0x000000040000795c */ /* 0x000fe20000300000 */
.L_x_22:
[----:B-1----:R-:W-:Y:S02]  /*1a20*/  IMAD.U32 R3, RZ, RZ, UR38 ;  /* 0x00000026ff037e24 */ /* 0x002fe4000f8e00ff */
[----:B------:R-:W-:-:S03]  /*1a30*/  IMAD.U32 R0, RZ, RZ, UR39 ;  /* 0x00000027ff007e24 */ /* 0x000fc6000f8e00ff */
[----:B------:R-:W-:Y:S02]  /*1a40*/  LEA R3, R3, UR41, 0x3 ;  /* 0x0000002903037c11 */ /* 0x000fe4000f8e18ff */
[----:B------:R-:W-:-:S04]  /*1a50*/  SHF.L.U32 R0, R0, 0x1f, RZ ;  /* 0x0000001f00007819 */ /* 0x000fc800000006ff */
[----:B------:R1:W2:Y:S01]  /*1a60*/  SYNCS.PHASECHK.TRANS64.TRYWAIT P1, [R3+URZ], R0 ;  /* 0x00000000030075a7 */ /* 0x0002a2000802017f */
[----:B------:R-:W-:Y:S05]  /*1a70*/  @!P0 BRA `(.L_x_23) ;  /* 0x0000000000048947 */ /* 0x000fea0003800000 */
[----:B------:R-:W-:Y:S01]  /*1a80*/  BPT.TRAP 0x1 ;  /* 0x000000040000795c */ /* 0x000fe20000300000 */
.L_x_23:
[----:B--2---:R-:W-:Y:S05]  /*1a90*/  @P1 BRA `(.L_x_24) ;  /* 0x0000000000081947 */ /* 0x004fea0003800000 */
[----:B------:R-:W2:Y:S02]  /*1aa0*/  SYNCS.PHASECHK.TRANS64.TRYWAIT P1, [R3+URZ], R0 ;  /* 0x00000000030075a7 */ /* 0x000ea4000802017f */
[----:B--2---:R-:W-:Y:S05]  /*1ab0*/  @!P1 BRA `(.L_x_25) ;  /* 0x0000006400d49947 */ /* 0x004fea0003800000 */
.L_x_24:
[----:B------:R-:W-:Y:S05]  /*1ac0*/  WARPSYNC.ALL ;  /* 0x0000000000007948 */ /* 0x000fea0003800000 */
[----:B------:R-:W-:Y:S01]  /*1ad0*/  ULEA UR4, UR38, UR44, 0x8 ;  /* 0x0000002c26047291 */ /* 0x000fe2000f8e403f */
[----:B------:R-:W-:Y:S01]  /*1ae0*/  WARPGROUP.ARRIVE ;  /* 0x00000000000079c5 */ /* 0x000fe20000000000 */
[----:B------:R-:W-:Y:S01]  /*1af0*/  ULEA UR6, UR38, UR45, 0x9 ;  /* 0x0000002d26067291 */ /* 0x000fe2000f8e483f */
[----:B-12---:R-:W-:Y:S01]  /*1b00*/  IMAD.U32 R0, RZ, RZ, UR43 ;  /* 0x0000002bff007e24 */ /* 0x006fe2000f8e00ff */
[----:B------:R-:W-:Y:S01]  /*1b10*/  UMOV UR5, 0x80000020 ;  /* 0x8000002000057882 */ /* 0x000fe20000000000 */
[----:B------:R-:W-:-:S03]  /*1b20*/  UMOV UR7, 0x80000020 ;  /* 0x8000002000077882 */ /* 0x000fc60000000000 */
[----:B------:R-:W-:-:S03]  /*1b30*/  ISETP.GE.AND P1, PT, R0, 0x1, PT ;  /* 0x000000010000780c */ /* 0x000fc60003f26270 */
[----:B------:R-:W-:Y:S01]  /*1b40*/  HGMMA.64x128x16.F32 R24, gdesc[UR4], RZ, !UPT, gsb0 ;  /* 0x01e00000041879f0 */ /* 0x000fe2000c0008ff */
[----:B------:R-:W-:Y:S02]  /*1b50*/  UIADD3 UR4, UR4, 0x2, URZ ;  /* 0x0000000204047890 */ /* 0x000fe4000fffe03f */
[----:B------:R-:W-:Y:S01]  /*1b60*/  UIADD3 UR6, UR6, 0x2, URZ ;  /* 0x0000000206067890 */ /* 0x000fe2000fffe03f */
[----:B------:R-:W-:Y:S01]  /*1b70*/  UMOV UR5, 0x80000020 ;  /* 0x8000002000057882 */ /* 0x000fe20000000000 */
[----:B------:R-:W-:Y:S01]  /*1b80*/  UMOV UR7, 0x80000020 ;  /* 0x8000002000077882 */ /* 0x000fe20000000000 */
[----:B------:R-:W-:Y:S02]  /*1b90*/  WARPGROUP.DEPBAR.LE gsb0, 0x0 ;  /* 0x00008000000079c5 */ /* 0x000fe40000010000 */
[----:B------:R-:W-:-:S06]  /*1ba0*/  WARPGROUP.ARRIVE ;  /* 0x00000000000079c5 */ /* 0x000fcc0000000000 */
[----:B------:R-:W-:Y:S03]  /*1bb0*/  HGMMA.64x128x16.F32 R24, gdesc[UR4], R24, gsb0 ;  /* 0x01e00000041879f0 */ /* 0x000fe60008000818 */
[----:B------:R-:W-:Y:S02]  /*1bc0*/  WARPGROUP.DEPBAR.LE gsb0, 0x0 ;  /* 0x00008000000079c5 */ /* 0x000fe40000010000 */
[----:B------:R-:W-:Y:S05]  /*1bd0*/  @!P1 BRA `(.L_x_26) ;  /* 0x0000000000d49947 */ /* 0x000fea0003800000 */
[----:B------:R-:W-:Y:S01]  /*1be0*/  UIADD3 UR4, UR38, 0x1, URZ ;  /* 0x0000000126047890 */ /* 0x000fe2000fffe03f */
[----:B------:R-:W-:Y:S02]  /*1bf0*/  IMAD.U32 R0, RZ, RZ, UR43 ;  /* 0x0000002bff007e24 */ /* 0x000fe4000f8e00ff */
[----:B------:R-:W-:Y:S01]  /*1c00*/  IMAD.U32 R3, RZ, RZ, UR38 ;  /* 0x00000026ff037e24 */ /* 0x000fe2000f8e00ff */
[----:B------:R-:W-:-:S04]  /*1c10*/  UISETP.NE.AND UP0, UPT, UR4, 0x12, UPT ;  /* 0x000000120400788c */ /* 0x000fc8000bf05270 */
[----:B------:R-:W-:Y:S02]  /*1c20*/  USEL UR5, URZ, 0x1, UP0 ;  /* 0x000000013f057887 */ /* 0x000fe40008000000 */
[----:B------:R-:W-:Y:S02]  /*1c30*/  USEL UR8, UR4, URZ, UP0 ;  /* 0x0000003f04087287 */ /* 0x000fe40008000000 */
[----:B------:R-:W-:-:S06]  /*1c40*/  ULOP3.LUT UR5, UR39, UR5, URZ, 0x3c, !UPT ;  /* 0x0000000527057292 */ /* 0x000fcc000f8e3c3f */
[----:B------:R-:W-:-:S07]  /*1c50*/  IMAD.U32 R6, RZ, RZ, UR5 ;  /* 0x00000005ff067e24 */ /* 0x000fce000f8e00ff */
.L_x_33:
[----:B------:R-:W-:Y:S05]  /*1c60*/  @!P0 BRA `(.L_x_27) ;  /* 0x0000000000048947 */ /* 0x000fea0003800000 */
[----:B------:R-:W-:Y:S01]  /*1c70*/  BPT.TRAP 0x1 ;  /* 0x000000040000795c */ /* 0x000fe20000300000 */
.L_x_27:
[----:B------:R-:W-:Y:S01]  /*1c80*/  ULEA UR4, UR8, UR41, 0x3 ;  /* 0x0000002908047291 */ /* 0x000fe2000f8e183f */
[----:B------:R-:W-:-:S08]  /*1c90*/  SHF.L.U32 R4, R6, 0x1f, RZ ;  /* 0x0000001f06047819 */ /* 0x000fd000000006ff */
[----:B------:R1:W2:Y:S01]  /*1ca0*/  SYNCS.PHASECHK.TRANS64.TRYWAIT P1, [UR4], R4 ;  /* 0x00000004ff0075a7 */ /* 0x0002a20008020144 */
[----:B------:R-:W-:Y:S05]  /*1cb0*/  @!P0 BRA `(.L_x_28) ;  /* 0x0000000000048947 */ /* 0x000fea0003800000 */
[----:B------:R-:W-:Y:S01]  /*1cc0*/  BPT.TRAP 0x1 ;  /* 0x000000040000795c */ /* 0x000fe20000300000 */
.L_x_28:
[----:B--2---:R-:W-:Y:S05]  /*1cd0*/  @P1 BRA `(.L_x_29) ;  /* 0x0000000000081947 */ /* 0x004fea0003800000 */
[----:B------:R-:W2:Y:S02]  /*1ce0*/  SYNCS.PHASECHK.TRANS64.TRYWAIT P1, [UR4], R4 ;  /* 0x00000004ff0075a7 */ /* 0x000ea40008020144 */
[----:B--2---:R-:W-:Y:S05]  /*1cf0*/  @!P1 BRA `(.L_x_30) ;  /* 0x0000006400589947 */ /* 0x004fea0003800000 */
.L_x_29:
[----:B------:R-:W-:Y:S01]  /*1d00*/  ULEA UR4, UR8, UR44, 0x8 ;  /* 0x0000002c08047291 */ /* 0x000fe2000f8e403f */
[----:B------:R-:W-:Y:S01]  /*1d10*/  WARPGROUP.ARRIVE ;  /* 0x00000000000079c5 */ /* 0x000fe20000000000 */
[----:B------:R-:W-:Y:S01]  /*1d20*/  ULEA UR6, UR8, UR45, 0x9 ;  /* 0x0000002d08067291 */ /* 0x000fe2000f8e483f */
[----:B------:R-:W-:Y:S01]  /*1d30*/  UMOV UR5, 0x80000020 ;  /* 0x8000002000057882 */ /* 0x000fe20000000000 */
[----:B------:R-:W-:-:S07]  /*1d40*/  UMOV UR7, 0x80000020 ;  /* 0x8000002000077882 */ /* 0x000fce0000000000 */
[----:B------:R-:W-:Y:S01]  /*1d50*/  HGMMA.64x128x16.F32 R24, gdesc[UR4], R24, gsb0 ;  /* 0x01e00000041879f0 */ /* 0x000fe20008000818 */
        /* <DEDUP_REMOVED lines=9> */
[----:B------:R-:W-:Y:S01]  /*1df0*/  BPT.TRAP 0x1 ;  /* 0x000000040000795c */ /* 0x000fe20000300000 */
.L_x_31:
[----:B------:R-:W-:-:S13]  /*1e00*/  ISETP.NE.AND P1, PT, R99, RZ, PT ;  /* 0x000000ff6300720c */ /* 0x000fda0003f25270 */
[----:B-12---:R-:W-:-:S05]  /*1e10*/  @P1 LEA R4, R3, UR41, 0x3 ;  /* 0x0000002903041c11 */ /* 0x006fca000f8e18ff */
[----:B------:R-:W-:-:S05]  /*1e20*/  @P1 VIADD R5, R4, 0x90 ;  /* 0x0000009004051836 */ /* 0x000fca0000000000 */
[----:B------:R-:W-:-:S04]  /*1e30*/  @P1 PRMT R5, R88, 0x654, R5 ;  /* 0x0000065458051816 */ /* 0x000fc80000000005 */
[----:B------:R1:W-:Y:S01]  /*1e40*/  @P1 SYNCS.ARRIVE.TRANS64.RED.A1T0 RZ, [R5+URZ], RZ ;  /* 0x000000ff05ff19a7 */ /* 0x0003e2000810043f */
[----:B------:R-:W-:-:S13]  /*1e50*/  ISETP.GT.U32.AND P1, PT, R16, 0x1, PT ;  /* 0x000000011000780c */ /* 0x000fda0003f24070 */
[----:B-1----:R-:W-:Y:S05]  /*1e60*/  @P1 BRA `(.L_x_32) ;  /* 0x0000000000041947 */ /* 0x002fea0003800000 */
[----:B------:R-:W-:Y:S01]  /*1e70*/  BPT.TRAP 0x1 ;  /* 0x000000040000795c */ /* 0x000fe20000300000 */
.L_x_32:
[----:B------:R-:W-:Y:S01]  /*1e80*/  UIADD3 UR8, UR8, 0x1, URZ ;  /* 0x0000000108087890 */ /* 0x000fe2000fffe03f */
[C---:B------:R-:W-:Y:S01]  /*1e90*/  ISETP.GT.AND P2, PT, R0.reuse, 0x1, PT ;  /* 0x000000010000780c */ /* 0x040fe20003f44270 */
[----:B------:R-:W-:Y:S02]  /*1ea0*/  VIADD R3, R3, 0x1 ;  /* 0x0000000103037836 */ /* 0x000fe40000000000 */
[----:B------:R-:W-:Y:S01]  /*1eb0*/  UISETP.NE.AND UP0, UPT, UR8, 0x12, UPT ;  /* 0x000000120800788c */ /* 0x000fe2000bf05270 */
[----:B------:R-:W-:Y:S02]  /*1ec0*/  VIADD R0, R0, 0xffffffff ;  /* 0xffffffff00007836 */ /* 0x000fe40000000000 */
[C---:B------:R-:W-:Y:S01]  /*1ed0*/  ISETP.NE.AND P1, PT, R3.reuse, 0x12, PT ;  /* 0x000000120300780c */ /* 0x040fe20003f25270 */
[----:B------:R-:W-:Y:S02]  /*1ee0*/  USEL UR4, URZ, 0x1, UP0 ;  /* 0x000000013f047887 */ /* 0x000fe40008000000 */
[----:B------:R-:W-:Y:S01]  /*1ef0*/  USEL UR8, UR8, URZ, UP0 ;  /* 0x0000003f08087287 */ /* 0x000fe20008000000 */
[----:B------:R-:W-:-:S03]  /*1f00*/  SEL R3, R3, RZ, P1 ;  /* 0x000000ff03037207 */ /* 0x000fc60000800000 */
[----:B------:R-:W-:Y:S01]  /*1f10*/  LOP3.LUT R6, R6, UR4, RZ, 0x3c, !PT ;  /* 0x0000000406067c12 */ /* 0x000fe2000f8e3cff */
[----:B------:R-:W-:Y:S07]  /*1f20*/  @P2 BRA `(.L_x_33) ;  /* 0xfffffffc004c2947 */ /* 0x000fee000383ffff */
.L_x_26:
[----:B------:R-:W1:Y:S01]  /*1f30*/  LDC R0, c[0x0][0x28c] ;  /* 0x0000a300ff007b82 */ /* 0x000e620000000800 */
[----:B------:R2:W-:Y:S01]  /*1f40*/  SYNCS.ARRIVE.TRANS64.A1T0 RZ, [R95+UR47], RZ ;  /* 0x000000ff5fff79a7 */ /* 0x0005e2000810002f */
[----:B-1----:R-:W-:-:S13]  /*1f50*/  ISETP.GE.AND P1, PT, R0, 0x1, PT ;  /* 0x000000010000780c */ /* 0x002fda0003f26270 */
[----:B--2---:R-:W-:Y:S05]  /*1f60*/  @!P1 BRA `(.L_x_34) ;  /* 0x0000000000449947 */ /* 0x004fea0003800000 */
[----:B------:R-:W-:Y:S05]  /*1f70*/  @!P0 BRA `(.L_x_35) ;  /* 0x0000000000048947 */ /* 0x000fea0003800000 */
[----:B------:R-:W-:Y:S01]  /*1f80*/  BPT.TRAP 0x1 ;  /* 0x000000040000795c */ /* 0x000fe20000300000 */
.L_x_35:
[----:B------:R-:W-:-:S13]  /*1f90*/  ISETP.NE.AND P0, PT, R99, RZ, PT ;  /* 0x000000ff6300720c */ /* 0x000fda0003f05270 */
[----:B------:R-:W-:-:S05]  /*1fa0*/  VOTEU.ANY UP0, P0 ;  /* 0x00000000003f7886 */ /* 0x000fca0000000100 */
[----:B------:R-:W-:-:S06]  /*1fb0*/  @UP0 UIADD3 UR4, UR43, UR38, URZ ;  /* 0x000000262b040290 */ /* 0x000fcc000fffe03f */
[----:B------:R-:W-:Y:S02]  /*1fc0*/  IMAD.U32 R4, RZ, RZ, UR4 ;  /* 0x00000004ff047e24 */ /* 0x000fe4000f8e00ff */
[----:B------:R-:W-:Y:S02]  /*1fd0*/  IMAD.U32 R3, RZ, RZ, UR4 ;  /* 0x00000004ff037e24 */ /* 0x000fe4000f8e00ff */
[----:B------:R-:W-:-:S05]  /*1fe0*/  @P0 IMAD.WIDE.U32 R4, R4, 0x38e38e39, RZ ;  /* 0x38e38e3904040825 */ /* 0x000fca00078e00ff */
[----:B------:R-:W-:-:S05]  /*1ff0*/  @P0 SHF.R.U32.HI R0, RZ, 0x2, R5 ;  /* 0x00000002ff000819 */ /* 0x000fca0000011605 */
[----:B------:R-:W-:-:S05]  /*2000*/  @P0 IMAD R0, R0, -0x12, R3 ;  /* 0xffffffee00000824 */ /* 0x000fca00078e0203 */
[----:B------:R-:W-:-:S05]  /*2010*/  @P0 LEA R0, R0, UR41, 0x3 ;  /* 0x0000002900000c11 */ /* 0x000fca000f8e18ff */
[----:B------:R-:W-:-:S05]  /*2020*/  @P0 VIADD R3, R0, 0x90 ;  /* 0x0000009000030836 */ /* 0x000fca0000000000 */
[----:B------:R-:W-:-:S04]  /*2030*/  @P0 PRMT R3, R88, 0x654, R3 ;  /* 0x0000065458030816 */ /* 0x000fc80000000003 */
[----:B------:R1:W-:Y:S01]  /*2040*/  @P0 SYNCS.ARRIVE.TRANS64.RED.A1T0 RZ, [R3+URZ], RZ ;  /* 0x000000ff03ff09a7 */ /* 0x0003e2000810043f */
[----:B------:R-:W-:-:S13]  /*2050*/  ISETP.GT.U32.AND P0, PT, R16, 0x1, PT ;  /* 0x000000011000780c */ /* 0x000fda0003f04070 */
[----:B-1----:R-:W-:Y:S05]  /*2060*/  @P0 BRA `(.L_x_34) ;  /* 0x0000000000040947 */ /* 0x002fea0003800000 */
[----:B------:R-:W-:Y:S01]  /*2070*/  BPT.TRAP 0x1 ;  /* 0x000000040000795c */ /* 0x000fe20000300000 */
.L_x_34:
[----:B------:R-:W-:Y:S01]  /*2080*/  SHF.L.U32 R3, R103, 0x1f, RZ ;  /* 0x0000001f67037819 */ /* 0x000fe200000006ff */
[----:B------:R-:W-:Y:S01]  /*2090*/  UIADD3 UR38, UR46, UR38, URZ ;  /* 0x000000262e267290 */ /* 0x000fe2000fffe03f */
[----:B------:R-:W1:Y:S01]  /*20a0*/  LDC R0, c[0x0][0x288] ;  /* 0x0000a200ff007b82 */ /* 0x000e620000000800 */
[----:B------:R-:W-:Y:S01]  /*20b0*/  UISETP.GE.U32.AND UP1, UPT, UR46, 0x12, UPT ;  /* 0x000000122e00788c */ /* 0x000fe2000bf26070 */
[----:B------:R-:W-:Y:S01]  /*20c0*/  IMAD.SHL.U32 R10, R91, 0x2, RZ ;  /* 0x000000025b0a7824 */ /* 0x000fe200078e00ff */
[----:B------:R-:W-:Y:S02]  /*20d0*/  UISETP.GT.U32.AND UP0, UPT, UR38, 0x11, UPT ;  /* 0x000000112600788c */ /* 0x000fe4000bf04070 */
[----:B------:R-:W-:Y:S02]  /*20e0*/  UIMAD.WIDE.U32 UR4, UR38, 0x38e38e39, URZ ;  /* 0x38e38e39260478a5 */ /* 0x000fe4000f8e003f */
[----:B------:R-:W-:Y:S01]  /*20f0*/  UISETP.LT.U32.AND UP0, UPT, UR46, 0x12, UP0 ;  /* 0x000000122e00788c */ /* 0x000fe20008701070 */
[----:B------:R-:W2:Y:S01]  /*2100*/  SYNCS.PHASECHK.TRANS64.TRYWAIT P0, [R94+UR42+0x10], R3 ;  /* 0x000010035e0075a7 */ /* 0x000ea2000800016a */
[----:B------:R-:W-:Y:S01]  /*2110*/  USHF.R.U32.HI UR4, URZ, 0x2, UR5 ;  /* 0x000000023f047899 */ /* 0x000fe20008011605 */
[----:B------:R-:W-:Y:S01]  /*2120*/  SHF.R.S32.HI R11, RZ, 0x1f, R10 ;  /* 0x0000001fff0b7819 */ /* 0x000fe2000001140a */
[----:B------:R-:W-:-:S02]  /*2130*/  USEL UR6, URZ, 0x1, !UP0 ;  /* 0x000000013f067887 */ /* 0x000fc4000c000000 */
[----:B------:R-:W-:Y:S02]  /*2140*/  UIMAD UR38, UR4, -0x12, UR38 ;  /* 0xffffffee042678a4 */ /* 0x000fe4000f8e0226 */
[----:B------:R-:W-:-:S04]  /*2150*/  ULOP3.LUT UR39, UR39, UR6, URZ, 0x3c, !UPT ;  /* 0x0000000627277292 */ /* 0x000fc8000f8e3c3f */
[----:B------:R-:W-:Y:S01]  /*2160*/  @UP1 ULOP3.LUT UR39, UR39, 0x1, UR4, 0x78, !UPT ;  /* 0x0000000127271892 */ /* 0x000fe2000f8e7804 */
[----:B-12---:R-:W-:Y:S11]  /*2170*/  @!P0 BRA `(.L_x_36) ;  /* 0x0000006000508947 */ /* 0x006ff60003800000 */
.L_x_204:
[----:B------:R-:W-:Y:S01]  /*2180*/  IMAD.SHL.U32 R9, R19, 0x40, RZ ;  /* 0x0000004013097824 */ /* 0x000fe200078e00ff */
[----:B------:R-:W-:Y:S01]  /*2190*/  ULDC UR6, c[0x0][0x284] ;  /* 0x0000a10000067ab9 */ /* 0x000fe20000000800 */
[----:B------:R-:W-:Y:S01]  /*21a0*/  IMAD.SHL.U32 R20, R22, 0x80, RZ ;  /* 0x0000008016147824 */ /* 0x000fe200078e00ff */
[----:B0-----:R-:W-:Y:S01]  /*21b0*/  SHF.R.S32.HI R13, RZ, 0x1f, R2 ;  /* 0x0000001fff0d7819 */ /* 0x001fe20000011402 */
[----:B------:R-:W-:Y:S01]  /*21c0*/  ULDC.64 UR4, c[0x0][0x5d0] ;  /* 0x0001740000047ab9 */ /* 0x000fe20000000a00 */
[----:B------:R-:W-:Y:S01]  /*21d0*/  ISETP.GE.AND P0, PT, R9, UR6, PT ;  /* 0x0000000609007c0c */ /* 0x000fe2000bf06270 */
[----:B------:R-:W-:Y:S01]  /*21e0*/  IMAD.WIDE.U32 R4, R2, UR4, R10 ;  /* 0x0000000402047c25 */ /* 0x000fe2000f8e000a */
[----:B------:R-:W-:Y:S02]  /*21f0*/  SHF.R.S32.HI R21, RZ, 0x1f, R20 ;  /* 0x0000001fff157819 */ /* 0x000fe40000011414 */
[C---:B------:R-:W-:Y:S01]  /*2200*/  ISETP.GE.OR P0, PT, R20.reuse, R0, P0 ;  /* 0x000000001400720c */ /* 0x040fe20000706670 */
[----:B-1----:R-:W-:Y:S01]  /*2210*/  IMAD R3, R13, UR4, RZ ;  /* 0x000000040d037c24 */ /* 0x002fe2000f8e02ff */
[----:B------:R-:W-:-:S03]  /*2220*/  IADD3 R4, P1, R20, R4, RZ ;  /* 0x0000000414047210 */ /* 0x000fc60007f3e0ff */
[----:B------:R-:W-:-:S05]  /*2230*/  IMAD R3, R2, UR5, R3 ;  /* 0x0000000502037c24 */ /* 0x000fca000f8e0203 */
[----:B------:R-:W-:-:S03]  /*2240*/  IADD3.X R5, R21, R5, R3, P1, !PT ;  /* 0x0000000515057210 */ /* 0x000fc60000ffe403 */
[----:B------:R-:W-:Y:S05]  /*2250*/  @P0 BRA `(.L_x_37) ;  /* 0x00000040001c0947 */ /* 0x000fea0003800000 */
[----:B------:R-:W0:Y:S01]  /*2260*/  LDC.64 R6, c[0x0][0x5c8] ;  /* 0x00017200ff067b82 */ /* 0x000e220000000a00 */
[----:B-----5:R-:W-:Y:S01]  /*2270*/  FSETP.NEU.AND P1, PT, R90, RZ, PT ;  /* 0x000000ff5a00720b */ /* 0x020fe20003f2d000 */
[----:B------:R-:W-:Y:S01]  /*2280*/  IMAD R3, R91, -0x2, R0 ;  /* 0xfffffffe5b037824 */ /* 0x000fe200078e0200 */
[----:B------:R-:W-:Y:S01]  /*2290*/  BSSY B0, `(.L_x_37) ;  /* 0x0000403000007945 */ /* 0x000fe20003800000 */
[----:B------:R-:W-:-:S04]  /*22a0*/  IMAD.WIDE R104, R19, 0x40, R92 ;  /* 0x0000004013687825 */ /* 0x000fc800078e025c */
[----:B------:R-:W-:Y:S02]  /*22b0*/  IMAD.IADD R3, R3, 0x1, -R20 ;  /* 0x0000000103037824 */ /* 0x000fe400078e0a14 */
[----:B------:R-:W-:-:S03]  /*22c0*/  IMAD.IADD R0, R98, 0x1, -R9 ;  /* 0x0000000162007824 */ /* 0x000fc600078e0a09 */
[----:B------:R-:W-:-:S04]  /*22d0*/  ISETP.GT.AND P0, PT, R3, RZ, PT ;  /* 0x000000ff0300720c */ /* 0x000fc80003f04270 */
[----:B------:R-:W-:Y:S01]  /*22e0*/  ISETP.GT.AND P3, PT, R0, RZ, P0 ;  /* 0x000000ff0000720c */ /* 0x000fe20000764270 */
[-C--:B0-----:R-:W-:Y:S02]  /*22f0*/  IMAD R8, R105, R6.reuse, RZ ;  /* 0x0000000669087224 */ /* 0x081fe400078e02ff */
[----:B------:R-:W-:-:S04]  /*2300*/  IMAD.WIDE.U32 R106, R104, R6, R4 ;  /* 0x00000006686a7225 */ /* 0x000fc800078e0004 */
[----:B------:R-:W-:-:S04]  /*2310*/  IMAD R5, R104, R7, R8 ;  /* 0x0000000768057224 */ /* 0x000fc800078e0208 */
[----:B------:R-:W-:Y:S01]  /*2320*/  IMAD.IADD R115, R107, 0x1, R5 ;  /* 0x000000016b737824 */ /* 0x000fe200078e0205 */
[----:B------:R-:W-:Y:S06]  /*2330*/  @!P1 BRA `(.L_x_38) ;  /* 0x0000002c00289947 */ /* 0x000fec0003800000 */
[----:B------:R-:W0:Y:S01]  /*2340*/  LDC.64 R108, c[0x0][0x5b8] ;  /* 0x00016e00ff6c7b82 */ /* 0x000e220000000a00 */
[----:B------:R-:W-:-:S07]  /*2350*/  ULDC.64 UR4, c[0x0][0x5c0] ;  /* 0x0001700000047ab9 */ /* 0x000fce0000000a00 */
[----:B------:R-:W1:Y:S08]  /*2360*/  LDC.64 R110, c[0x0][0x5b0] ;  /* 0x00016c00ff6e7b82 */ /* 0x000e700000000a00 */
[----:B------:R-:W2:Y:S01]  /*2370*/  LDC.64 R112, c[0x0][0x5a8] ;  /* 0x00016a00ff707b82 */ /* 0x000ea20000000a00 */
[-C--:B0-----:R-:W-:Y:S02]  /*2380*/  IMAD R8, R13, R108.reuse, RZ ;  /* 0x0000006c0d087224 */ /* 0x081fe400078e02ff */
[----:B------:R-:W-:-:S04]  /*2390*/  IMAD.WIDE.U32 R4, R2, R108, R10 ;  /* 0x0000006c02047225 */ /* 0x000fc800078e000a */
[----:B------:R-:W-:Y:S01]  /*23a0*/  IMAD R107, R2, R109, R8 ;  /* 0x0000006d026b7224 */ /* 0x000fe200078e0208 */
[----:B------:R-:W-:Y:S01]  /*23b0*/  IADD3 R12, P1, R20, R4, RZ ;  /* 0x00000004140c7210 */ /* 0x000fe20007f3e0ff */
[----:B-1----:R-:W-:-:S03]  /*23c0*/  IMAD R4, R105, R110, RZ ;  /* 0x0000006e69047224 */ /* 0x002fc600078e02ff */
[----:B------:R-:W-:Y:S01]  /*23d0*/  IADD3.X R13, R21, R5, R107, P1, !PT ;  /* 0x00000005150d7210 */ /* 0x000fe20000ffe46b */
[C---:B------:R-:W-:Y:S02]  /*23e0*/  IMAD R109, R104.reuse, R111, R4 ;  /* 0x0000006f686d7224 */ /* 0x040fe400078e0204 */
[----:B------:R-:W-:-:S04]  /*23f0*/  IMAD.WIDE.U32 R4, R104, R110, R12 ;  /* 0x0000006e68047225 */ /* 0x000fc800078e000c */
[----:B------:R-:W-:Y:S01]  /*2400*/  IMAD.IADD R5, R5, 0x1, R109 ;  /* 0x0000000105057824 */ /* 0x000fe200078e026d */
[----:B--2---:R-:W-:-:S04]  /*2410*/  LEA R14, P1, R4, R112, 0x1 ;  /* 0x00000070040e7211 */ /* 0x004fc800078208ff */
[----:B------:R-:W-:-:S05]  /*2420*/  LEA.HI.X R15, R4, R113, R5, 0x1, P1 ;  /* 0x00000071040f7211 */ /* 0x000fca00008f0c05 */
[----:B------:R0:W2:Y:S01]  /*2430*/  @P3 LDG.E.LTC128B.U16 R19, desc[UR36][R14.64] ;  /* 0x000000240e133981 */ /* 0x0000a2000c1e1520 */
[----:B------:R-:W-:Y:S01]  /*2440*/  IMAD.WIDE.U32 R4, R104, R110, R20 ;  /* 0x0000006e68047225 */ /* 0x000fe200078e0014 */
[----:B------:R-:W-:Y:S02]  /*2450*/  BSSY B1, `(.L_x_39) ;  /* 0x0000014000017945 */ /* 0x000fe40003800000 */
[----:B------:R-:W-:-:S04]  /*2460*/  IADD3 R100, P1, R10, R4, RZ ;  /* 0x000000040a647210 */ /* 0x000fc80007f3e0ff */
[----:B------:R-:W-:Y:S01]  /*2470*/  IADD3.X R101, R11, R109, R5, P1, !PT ;  /* 0x0000006d0b657210 */ /* 0x000fe20000ffe405 */
[----:B0-----:R-:W-:Y:S01]  /*2480*/  IMAD.SHL.U32 R14, R110, 0x8, RZ ;  /* 0x000000086e0e7824 */ /* 0x001fe200078e00ff */
[----:B------:R-:W-:Y:S02]  /*2490*/  LEA R8, P1, R106, UR4, 0x1 ;  /* 0x000000046a087c11 */ /* 0x000fe4000f8208ff */
[----:B------:R-:W-:Y:S01]  /*24a0*/  SHF.L.U64.HI R15, R110, 0x3, R111 ;  /* 0x000000036e0f7819 */ /* 0x000fe2000001026f */
[----:B------:R-:W-:-:S04]  /*24b0*/  IMAD.WIDE.U32 R100, R2, R108, R100 ;  /* 0x0000006c02647225 */ /* 0x000fc800078e0064 */
[----:B------:R-:W-:Y:S01]  /*24c0*/  IMAD.IADD R5, R107, 0x1, R101 ;  /* 0x000000016b057824 */ /* 0x000fe200078e0265 */
[----:B------:R-:W-:-:S04]  /*24d0*/  LEA R4, P4, R100, R112, 0x1 ;  /* 0x0000007064047211 */ /* 0x000fc800078808ff */
[----:B------:R-:W-:Y:S01]  /*24e0*/  LEA.HI.X R5, R100, R113, R5, 0x1, P4 ;  /* 0x0000007164057211 */ /* 0x000fe200020f0c05 */
[----:B--2---:R-:W-:-:S05]  /*24f0*/  HADD2.F32 R9, -RZ, R19.H0_H0 ;  /* 0x20000013ff097230 */ /* 0x004fca0000004100 */
[----:B------:R-:W-:-:S04]  /*2500*/  FMUL R9, R9, R90 ;  /* 0x0000005a09097220 */ /* 0x000fc80000400000 */
[----:B------:R-:W-:Y:S01]  /*2510*/  FFMA R24, R24, R89, R9 ;  /* 0x0000005918187223 */ /* 0x000fe20000000009 */
[----:B------:R-:W-:Y:S02]  /*2520*/  LEA.HI.X R9, R106, UR5, R115, 0x1, P1 ;  /* 0x000000056a097c11 */ /* 0x000fe400088f0c73 */
[----:B------:R-:W-:Y:S02]  /*2530*/  ISETP.GT.AND P1, PT, R3, 0x1, PT ;  /* 0x000000010300780c */ /* 0x000fe40003f24270 */
[----:B------:R-:W-:Y:S02]  /*2540*/  F2FP.F16.F32.PACK_AB R24, RZ, R24 ;  /* 0x00000018ff18723e */ /* 0x000fe400000000ff */
[----:B------:R-:W-:-:S03]  /*2550*/  ISETP.GT.AND P2, PT, R0, RZ, P1 ;  /* 0x000000ff0000720c */ /* 0x000fc60000f44270 */
[----:B------:R0:W-:Y:S10]  /*2560*/  @P3 STG.E.U16 desc[UR36][R8.64], R24 ;  /* 0x0000001808003986 */ /* 0x0001f4000c101524 */
[----:B------:R-:W-:Y:S05]  /*2570*/  @!P2 BRA `(.L_x_40) ;  /* 0x000000000004a947 */ /* 0x000fea0003800000 */
[----:B------:R1:W5:Y:S02]  /*2580*/  LDG.E.LTC128B.U16 R19, desc[UR36][R4.64+0x2] ;  /* 0x0000022404137981 */ /* 0x000364000c1e1520 */
.L_x_40:
[----:B------:R-:W-:Y:S05]  /*2590*/  BSYNC B1 ;  /* 0x0000000000017941 */ /* 0x000fea0003800000 */
.L_x_39:
[----:B-----5:R-:W-:Y:S01]  /*25a0*/  HADD2.F32 R101, -RZ, R19.H0_H0 ;  /* 0x20000013ff657230 */ /* 0x020fe20000004100 */
[----:B------:R-:W-:Y:S01]  /*25b0*/  ISETP.GT.AND P0, PT, R0, 0x8, P0 ;  /* 0x000000080000780c */ /* 0x000fe20000704270 */
[----:B------:R-:W-:-:S04]  /*25c0*/  IMAD.WIDE.U32 R14, R104, R110, R14 ;  /* 0x0000006e680e7225 */ /* 0x000fc800078e000e */
[----:B------:R-:W-:Y:S01]  /*25d0*/  FMUL R22, R101, R90 ;  /* 0x0000005a65167220 */ /* 0x000fe20000400000 */
[----:B------:R-:W-:Y:S01]  /*25e0*/  IMAD.IADD R109, R109, 0x1, R15 ;  /* 0x000000016d6d7824 */ /* 0x000fe200078e020f */
[----:B------:R-:W-:Y:S02]  /*25f0*/  IADD3 R15, P3, R12, R14, RZ ;  /* 0x0000000e0c0f7210 */ /* 0x000fe40007f7e0ff */
[----:B------:R-:W-:-:S03]  /*2600*/  FFMA R22, R25, R89, R22 ;  /* 0x0000005919167223 */ /* 0x000fc60000000016 */
[----:B0-----:R-:W-:Y:S01]  /*2610*/  IMAD.X R24, R109, 0x1, R13, P3 ;  /* 0x000000016d187824 */ /* 0x001fe200018e060d */
[C---:B------:R-:W-:Y:S02]  /*2620*/  LEA R12, P3, R15.reuse, R112, 0x1 ;  /* 0x000000700f0c7211 */ /* 0x040fe400078608ff */
[----:B------:R-:W-:Y:S02]  /*2630*/  F2FP.F16.F32.PACK_AB R22, RZ, R22 ;  /* 0x00000016ff16723e */ /* 0x000fe400000000ff */
[----:B------:R-:W-:Y:S02]  /*2640*/  LEA.HI.X R13, R15, R113, R24, 0x1, P3 ;  /* 0x000000710f0d7211 */ /* 0x000fe400018f0c18 */
[----:B------:R-:W-:Y:S02]  /*2650*/  PRMT R15, R22, 0x7610, R15 ;  /* 0x00007610160f7816 */ /* 0x000fe4000000000f */
[----:B------:R-:W-:-:S03]  /*2660*/  PRMT R22, R19, 0x7610, R22 ;  /* 0x0000761013167816 */ /* 0x000fc60000000016 */
[----:B------:R0:W-:Y:S04]  /*2670*/  @P2 STG.E.U16 desc[UR36][R8.64+0x2], R15 ;  /* 0x0000020f08002986 */ /* 0x0001e8000c101524 */
[----:B------:R-:W2:Y:S01]  /*2680*/  @P0 LDG.E.LTC128B.U16 R22, desc[UR36][R12.64] ;  /* 0x000000240c160981 */ /* 0x000ea2000c1e1520 */
[----:B------:R-:W-:Y:S01]  /*2690*/  IADD3 R14, P2, P3, R10, R14, R20 ;  /* 0x0000000e0a0e7210 */ /* 0x000fe20007b5e014 */
[----:B------:R-:W-:Y:S01]  /*26a0*/  BSSY B1, `(.L_x_41) ;  /* 0x0000011000017945 */ /* 0x000fe20003800000 */
[----:B------:R-:W-:Y:S02]  /*26b0*/  SHF.L.U64.HI R7, R6, 0x4, R7 ;  /* 0x0000000406077819 */ /* 0x000fe40000010207 */
[----:B------:R-:W-:Y:S02]  /*26c0*/  ISETP.GT.AND P1, PT, R0, 0x8, P1 ;  /* 0x000000080000780c */ /* 0x000fe40000f24270 */
[----:B0-----:R-:W-:-:S02]  /*26d0*/  IADD3.X R15, R11, R109, R21, P2, P3 ;  /* 0x0000006d0b0f7210 */ /* 0x001fc400017e6415 */
[----:B------:R-:W-:Y:S01]  /*26e0*/  LEA R10, P2, R6, R8, 0x4 ;  /* 0x00000008060a7211 */ /* 0x000fe200078420ff */
[----:B------:R-:W-:-:S04]  /*26f0*/  IMAD.WIDE.U32 R14, R2, R108, R14 ;  /* 0x0000006c020e7225 */ /* 0x000fc800078e000e */
[----:B------:R-:W-:Y:S01]  /*2700*/  IMAD.X R11, R7, 0x1, R9, P2 ;  /* 0x00000001070b7824 */ /* 0x000fe200010e0609 */
[----:B------:R-:W-:Y:S01]  /*2710*/  LEA R6, P3, R14, R112, 0x1 ;  /* 0x000000700e067211 */ /* 0x000fe200078608ff */
[----:B------:R-:W-:-:S05]  /*2720*/  IMAD.IADD R2, R107, 0x1, R15 ;  /* 0x000000016b027824 */ /* 0x000fca00078e020f */
[----:B------:R-:W-:Y:S01]  /*2730*/  LEA.HI.X R7, R14, R113, R2, 0x1, P3 ;  /* 0x000000710e077211 */ /* 0x000fe200018f0c02 */
[----:B--2---:R-:W-:-:S05]  /*2740*/  HADD2.F32 R19, -RZ, R22.H0_H0 ;  /* 0x20000016ff137230 */ /* 0x004fca0000004100 */
[----:B------:R-:W-:-:S04]  /*2750*/  FMUL R19, R19, R90 ;  /* 0x0000005a13137220 */ /* 0x000fc80000400000 */
[----:B------:R-:W-:-:S05]  /*2760*/  FFMA R19, R26, R89, R19 ;  /* 0x000000591a137223 */ /* 0x000fca0000000013 */
[----:B------:R-:W-:-:S05]  /*2770*/  F2FP.F16.F32.PACK_AB R19, RZ, R19 ;  /* 0x00000013ff13723e */ /* 0x000fca00000000ff */
[----:B------:R0:W-:Y:S01]  /*2780*/  @P0 STG.E.U16 desc[UR36][R10.64], R19 ;  /* 0x000000130a000986 */ /* 0x0001e2000c101524 */
[----:B------:R-:W-:Y:S05]  /*2790*/  @!P1 BRA `(.L_x_42) ;  /* 0x0000000000049947 */ /* 0x000fea0003800000 */
[----:B------:R2:W5:Y:S02]  /*27a0*/  LDG.E.LTC128B.U16 R22, desc[UR36][R6.64+0x2] ;  /* 0x0000022406167981 */ /* 0x000564000c1e1520 */
.L_x_42:
[----:B------:R-:W-:Y:S05]  /*27b0*/  BSYNC B1 ;  /* 0x0000000000017941 */ /* 0x000fea0003800000 */
.L_x_41:
[----:B-----5:R-:W-:Y:S01]  /*27c0*/  HADD2.F32 R13, -RZ, R22.H0_H0 ;  /* 0x20000016ff0d7230 */ /* 0x020fe20000004100 */
[----:B------:R-:W-:Y:S01]  /*27d0*/  ISETP.GT.AND P0, PT, R3, 0x8, PT ;  /* 0x000000080300780c */ /* 0x000fe20003f04270 */
[----:B------:R-:W-:Y:S03]  /*27e0*/  BSSY B1, `(.L_x_43) ;  /* 0x0000008000017945 */ /* 0x000fe60003800000 */
[----:B------:R-:W-:Y:S01]  /*27f0*/  FMUL R2, R13, R90 ;  /* 0x0000005a0d027220 */ /* 0x000fe20000400000 */
[----:B------:R-:W-:-:S03]  /*2800*/  ISETP.GT.AND P2, PT, R0, RZ, P0 ;  /* 0x000000ff0000720c */ /* 0x000fc60000744270 */
[----:B------:R-:W-:-:S05]  /*2810*/  FFMA R2, R27, R89, R2 ;  /* 0x000000591b027223 */ /* 0x000fca0000000002 */
[----:B------:R-:W-:-:S05]  /*2820*/  F2FP.F16.F32.PACK_AB R2, RZ, R2 ;  /* 0x00000002ff02723e */ /* 0x000fca00000000ff */
[----:B------:R3:W-:Y:S01]  /*2830*/  @P1 STG.E.U16 desc[UR36][R10.64+0x2], R2 ;  /* 0x000002020a001986 */ /* 0x0007e2000c101524 */
[----:B------:R-:W-:Y:S05]  /*2840*/  @!P2 BRA `(.L_x_44) ;  /* 0x000000000004a947 */ /* 0x000fea0003800000 */
[----:B------:R4:W5:Y:S02]  /*2850*/  LDG.E.LTC128B.U16 R22, desc[UR36][R4.64+0x10] ;  /* 0x0000102404167981 */ /* 0x000964000c1e1520 */
.L_x_44:
[----:B------:R-:W-:Y:S05]  /*2860*/  BSYNC B1 ;  /* 0x0000000000017941 */ /* 0x000fea0003800000 */
.L_x_43:
        /* <DEDUP_REMOVED lines=10> */
.L_x_46:
[----:B------:R-:W-:Y:S05]  /*2910*/  BSYNC B1 ;  /* 0x0000000000017941 */ /* 0x000fea0003800000 */
.L_x_45:
[----:B0----5:R-:W-:Y:S01]  /*2920*/  HADD2.F32 R13, -RZ, R22.H0_H0 ;  /* 0x20000016ff0d7230 */ /* 0x021fe20000004100 */
[----:B------:R-:W-:Y:S01]  /*2930*/  ISETP.GT.AND P0, PT, R0, 0x8, P0 ;  /* 0x000000080000780c */ /* 0x000fe20000704270 */
[----:B------:R-:W-:Y:S03]  /*2940*/  BSSY B1, `(.L_x_47) ;  /* 0x0000007000017945 */ /* 0x000fe60003800000 */
[----:B---3--:R-:W-:-:S04]  /*2950*/  FMUL R2, R13, R90 ;  /* 0x0000005a0d027220 */ /* 0x008fc80000400000 */
[----:B------:R-:W-:-:S05]  /*2960*/  FFMA R2, R29, R89, R2 ;  /* 0x000000591d027223 */ /* 0x000fca0000000002 */
[----:B------:R-:W-:-:S05]  /*2970*/  F2FP.F16.F32.PACK_AB R2, RZ, R2 ;  /* 0x00000002ff02723e */ /* 0x000fca00000000ff */
[----:B------:R0:W-:Y:S01]  /*2980*/  @P3 STG.E.U16 desc[UR36][R8.64+0x12], R2 ;  /* 0x0000120208003986 */ /* 0x0001e2000c101524 */
[----:B------:R-:W-:Y:S05]  /*2990*/  @!P0 BRA `(.L_x_48) ;  /* 0x0000000000048947 */ /* 0x000fea0003800000 */
[----:B------:R3:W5:Y:S02]  /*29a0*/  LDG.E.LTC128B.U16 R22, desc[UR36][R6.64+0x10] ;  /* 0x0000102406167981 */ /* 0x000764000c1e1520 */
.L_x_48:
[----:B------:R-:W-:Y:S05]  /*29b0*/  BSYNC B1 ;  /* 0x0000000000017941 */ /* 0x000fea0003800000 */
.L_x_47:
[----:B-----5:R-:W-:Y:S01]  /*29c0*/  HADD2.F32 R13, -RZ, R22.H0_H0 ;  /* 0x20000016ff0d7230 */ /* 0x020fe20000004100 */
[----:B------:R-:W-:Y:S01]  /*29d0*/  ISETP.GT.AND P1, PT, R0, 0x8, P1 ;  /* 0x000000080000780c */ /* 0x000fe20000f24270 */
[----:B------:R-:W-:Y:S03]  /*29e0*/  BSSY B1, `(.L_x_49) ;  /* 0x0000007000017945 */ /* 0x000fe60003800000 */
[----:B------:R-:W-:-:S04]  /*29f0*/  FMUL R13, R13, R90 ;  /* 0x0000005a0d0d7220 */ /* 0x000fc80000400000 */
[----:B------:R-:W-:-:S05]  /*2a00*/  FFMA R13, R30, R89, R13 ;  /* 0x000000591e0d7223 */ /* 0x000fca000000000d */
[----:B------:R-:W-:-:S05]  /*2a10*/  F2FP.F16.F32.PACK_AB R13, RZ, R13 ;  /* 0x0000000dff0d723e */ /* 0x000fca00000000ff */
[----:B------:R0:W-:Y:S01]  /*2a20*/  @P0 STG.E.U16 desc[UR36][R10.64+0x10], R13 ;  /* 0x0000100d0a000986 */ /* 0x0001e2000c101524 */
[----:B------:R-:W-:Y:S05]  /*2a30*/  @!P1 BRA `(.L_x_50) ;  /* 0x0000000000049947 */ /* 0x000fea0003800000 */
[----:B------:R0:W5:Y:S02]  /*2a40*/  LDG.E.LTC128B.U16 R22, desc[UR36][R6.64+0x12] ;  /* 0x0000122406167981 */ /* 0x000164000c1e1520 */
.L_x_50:
[----:B------:R-:W-:Y:S05]  /*2a50*/  BSYNC B1 ;  /* 0x0000000000017941 */ /* 0x000fea0003800000 */
.L_x_49:
[----:B0----5:R-:W-:Y:S01]  /*2a60*/  HADD2.F32 R13, -RZ, R22.H0_H0 ;  /* 0x20000016ff0d7230 */ /* 0x021fe20000004100 */
        /* <DEDUP_REMOVED lines=9> */
.L_x_52:
[----:B------:R-:W-:Y:S05]  /*2b00*/  BSYNC B1 ;  /* 0x0000000000017941 */ /* 0x000fea0003800000 */
.L_x_51:
        /* <DEDUP_REMOVED lines=10> */
.L_x_54:
[----:B------:R-:W-:Y:S05]  /*2bb0*/  BSYNC B1 ;  /* 0x0000000000017941 */ /* 0x000fea0003800000 */
.L_x_53:
[----:B0----5:R-:W-:Y:S01]  /*2bc0*/  HADD2.F32 R13, -RZ, R22.H0_H0 ;  /* 0x20000016ff0d7230 */ /* 0x021fe20000004100 */
        /* <DEDUP_REMOVED lines=8> */
.L_x_56:
[----:B------:R-:W-:Y:S05]  /*2c50*/  BSYNC B1 ;  /* 0x0000000000017941 */ /* 0x000fea0003800000 */
.L_x_55:
        /* <DEDUP_REMOVED lines=9> */
.L_x_58:
[----:B------:R-:W-:Y:S05]  /*2cf0*/  BSYNC B1 ;  /* 0x0000000000017941 */ /* 0x000fea0003800000 */
.L_x_57:
        /* <DEDUP_REMOVED lines=10> */
.L_x_60:
[----:B------:R-:W-:Y:S05]  /*2da0*/  BSYNC B1 ;  /* 0x0000000000017941 */ /* 0x000fea0003800000 */
.L_x_59:
        /* <DEDUP_REMOVED lines=10> */
.L_x_62:
[----:B------:R-:W-:Y:S05]  /*2e50*/  BSYNC B1 ;  /* 0x0000000000017941 */ /* 0x000fea0003800000 */
.L_x_61:
        /* <DEDUP_REMOVED lines=9> */
.L_x_64:
[----:B------:R-:W-:Y:S05]  /*2ef0*/  BSYNC B1 ;  /* 0x0000000000017941 */ /* 0x000fea0003800000 */
.L_x_63:
        /* <DEDUP_REMOVED lines=9> */
.L_x_66:
[----:B------:R-:W-:Y:S05]  /*2f90*/  BSYNC B1 ;  /* 0x0000000000017941 */ /* 0x000fea0003800000 */
.L_x_65:
        /* <DEDUP_REMOVED lines=10> */
.L_x_68:
[----:B------:R-:W-:Y:S05]  /*3040*/  BSYNC B1 ;  /* 0x0000000000017941 */ /* 0x000fea0003800000 */
.L_x_67:
        /* <DEDUP_REMOVED lines=10> */
.L_x_70:
[----:B------:R-:W-:Y:S05]  /*30f0*/  BSYNC B1 ;  /* 0x0000000000017941 */ /* 0x000fea0003800000 */
.L_x_69:
        /* <DEDUP_REMOVED lines=9> */
.L_x_72:
[----:B------:R-:W-:Y:S05]  /*3190*/  BSYNC B1 ;  /* 0x0000000000017941 */ /* 0x000fea0003800000 */
.L_x_71:
        /* <DEDUP_REMOVED lines=9> */
.L_x_74:
[----:B------:R-:W-:Y:S05]  /*3230*/  BSYNC B1 ;  /* 0x0000000000017941 */ /* 0x000fea0003800000 */
.L_x_73:
        /* <DEDUP_REMOVED lines=10> */
.L_x_76:
[----:B------:R-:W-:Y:S05]  /*32e0*/  BSYNC B1 ;  /* 0x0000000000017941 */ /* 0x000fea0003800000 */
.L_x_75:
        /* <DEDUP_REMOVED lines=10> */
.L_x_78:
[----:B------:R-:W-:Y:S05]  /*3390*/  BSYNC B1 ;  /* 0x0000000000017941 */ /* 0x000fea0003800000 */
.L_x_77:
        /* <DEDUP_REMOVED lines=9> */
.L_x_80:
[----:B------:R-:W-:Y:S05]  /*3430*/  BSYNC B1 ;  /* 0x0000000000017941 */ /* 0x000fea0003800000 */
.L_x_79:
        /* <DEDUP_REMOVED lines=9> */
.L_x_82:
[----:B------:R-:W-:Y:S05]  /*34d0*/  BSYNC B1 ;  /* 0x0000000000017941 */ /* 0x000fea0003800000 */
.L_x_81:
        /* <DEDUP_REMOVED lines=10> */
.L_x_84:
[----:B------:R-:W-:Y:S05]  /*3580*/  BSYNC B1 ;  /* 0x0000000000017941 */ /* 0x000fea0003800000 */
.L_x_83:
        /* <DEDUP_REMOVED lines=10> */
.L_x_86:
[----:B------:R-:W-:Y:S05]  /*3630*/  BSYNC B1 ;  /* 0x0000000000017941 */ /* 0x000fea0003800000 */
.L_x_85:
        /* <DEDUP_REMOVED lines=9> */
.L_x_88:
[----:B------:R-:W-:Y:S05]  /*36d0*/  BSYNC B1 ;  /* 0x0000000000017941 */ /* 0x000fea0003800000 */
.L_x_87:
        /* <DEDUP_REMOVED lines=9> */
.L_x_90:
[----:B------:R-:W-:Y:S05]  /*3770*/  BSYNC B1 ;  /* 0x0000000000017941 */ /* 0x000fea0003800000 */
.L_x_89:
        /* <DEDUP_REMOVED lines=10> */
.L_x_92:
[----:B------:R-:W-:Y:S05]  /*3820*/  BSYNC B1 ;  /* 0x0000000000017941 */ /* 0x000fea0003800000 */
.L_x_91:
        /* <DEDUP_REMOVED lines=10> */
.L_x_94:
[----:B------:R-:W-:Y:S05]  /*38d0*/  BSYNC B1 ;  /* 0x0000000000017941 */ /* 0x000fea0003800000 */
.L_x_93:
        /* <DEDUP_REMOVED lines=9> */
.L_x_96:
[----:B------:R-:W-:Y:S05]  /*3970*/  BSYNC B1 ;  /* 0x0000000000017941 */ /* 0x000fea0003800000 */
.L_x_95:
        /* <DEDUP_REMOVED lines=9> */
.L_x_98:
[----:B------:R-:W-:Y:S05]  /*3a10*/  BSYNC B1 ;  /* 0x0000000000017941 */ /* 0x000fea0003800000 */
.L_x_97:
        /* <DEDUP_REMOVED lines=10> */
.L_x_100:
[----:B------:R-:W-:Y:S05]  /*3ac0*/  BSYNC B1 ;  /* 0x0000000000017941 */ /* 0x000fea0003800000 */
.L_x_99:
        /* <DEDUP_REMOVED lines=10> */
.L_x_102:
[----:B------:R-:W-:Y:S05]  /*3b70*/  BSYNC B1 ;  /* 0x0000000000017941 */ /* 0x000fea0003800000 */
.L_x_101:
        /* <DEDUP_REMOVED lines=9> */
.L_x_104:
[----:B------:R-:W-:Y:S05]  /*3c10*/  BSYNC B1 ;  /* 0x0000000000017941 */ /* 0x000fea0003800000 */
.L_x_103:
        /* <DEDUP_REMOVED lines=9> */
.L_x_106:
[----:B------:R-:W-:Y:S05]  /*3cb0*/  BSYNC B1 ;  /* 0x0000000000017941 */ /* 0x000fea0003800000 */
.L_x_105:
        /* <DEDUP_REMOVED lines=10> */
.L_x_108:
[----:B------:R-:W-:Y:S05]  /*3d60*/  BSYNC B1 ;  /* 0x0000000000017941 */ /* 0x000fea0003800000 */
.L_x_107:
        /* <DEDUP_REMOVED lines=10> */
.L_x_110:
[----:B------:R-:W-:Y:S05]  /*3e10*/  BSYNC B1 ;  /* 0x0000000000017941 */ /* 0x000fea0003800000 */
.L_x_109:
        /* <DEDUP_REMOVED lines=9> */
.L_x_112:
[----:B------:R-:W-:Y:S05]  /*3eb0*/  BSYNC B1 ;  /* 0x0000000000017941 */ /* 0x000fea0003800000 */
.L_x_111:
        /* <DEDUP_REMOVED lines=9> */
.L_x_114:
[----:B------:R-:W-:Y:S05]  /*3f50*/  BSYNC B1 ;  /* 0x0000000000017941 */ /* 0x000fea0003800000 */
.L_x_113:
        /* <DEDUP_REMOVED lines=10> */
.L_x_116:
[----:B------:R-:W-:Y:S05]  /*4000*/  BSYNC B1 ;  /* 0x0000000000017941 */ /* 0x000fea0003800000 */
.L_x_115:
        /* <DEDUP_REMOVED lines=10> */
.L_x_118:
[----:B------:R-:W-:Y:S05]  /*40b0*/  BSYNC B1 ;  /* 0x0000000000017941 */ /* 0x000fea0003800000 */
.L_x_117:
        /* <DEDUP_REMOVED lines=9> */
.L_x_120:
[----:B------:R-:W-:Y:S05]  /*4150*/  BSYNC B1 ;  /* 0x0000000000017941 */ /* 0x000fea0003800000 */
.L_x_119:
        /* <DEDUP_REMOVED lines=9> */
.L_x_122:
[----:B------:R-:W-:Y:S05]  /*41f0*/  BSYNC B1 ;  /* 0x0000000000017941 */ /* 0x000fea0003800000 */
.L_x_121:
        /* <DEDUP_REMOVED lines=10> */
.L_x_124:
[----:B------:R-:W-:Y:S05]  /*42a0*/  BSYNC B1 ;  /* 0x0000000000017941 */ /* 0x000fea0003800000 */
.L_x_123:
        /* <DEDUP_REMOVED lines=10> */
.L_x_126:
[----:B------:R-:W-:Y:S05]  /*4350*/  BSYNC B1 ;  /* 0x0000000000017941 */ /* 0x000fea0003800000 */
.L_x_125:
        /* <DEDUP_REMOVED lines=9> */
.L_x_128:
[----:B------:R-:W-:Y:S05]  /*43f0*/  BSYNC B1 ;  /* 0x0000000000017941 */ /* 0x000fea0003800000 */
.L_x_127:
        /* <DEDUP_REMOVED lines=9> */
.L_x_130:
[----:B------:R-:W-:Y:S05]  /*4490*/  BSYNC B1 ;  /* 0x0000000000017941 */ /* 0x000fea0003800000 */
.L_x_129:
        /* <DEDUP_REMOVED lines=10> */
.L_x_132:
[----:B------:R-:W-:Y:S05]  /*4540*/  BSYNC B1 ;  /* 0x0000000000017941 */ /* 0x000fea0003800000 */
.L_x_131:
        /* <DEDUP_REMOVED lines=10> */
.L_x_134:
[----:B------:R-:W-:Y:S05]  /*45f0*/  BSYNC B1 ;  /* 0x0000000000017941 */ /* 0x000fea0003800000 */
.L_x_133:
        /* <DEDUP_REMOVED lines=9> */
.L_x_136:
[----:B------:R-:W-:Y:S05]  /*4690*/  BSYNC B1 ;  /* 0x0000000000017941 */ /* 0x000fea0003800000 */
.L_x_135:
        /* <DEDUP_REMOVED lines=9> */
.L_x_138:
[----:B------:R-:W-:Y:S05]  /*4730*/  BSYNC B1 ;  /* 0x0000000000017941 */ /* 0x000fea0003800000 */
.L_x_137:
        /* <DEDUP_REMOVED lines=10> */
.L_x_140:
[----:B------:R-:W-:Y:S05]  /*47e0*/  BSYNC B1 ;  /* 0x0000000000017941 */ /* 0x000fea0003800000 */
.L_x_139:
        /* <DEDUP_REMOVED lines=10> */
.L_x_142:
[----:B------:R-:W-:Y:S05]  /*4890*/  BSYNC B1 ;  /* 0x0000000000017941 */ /* 0x000fea0003800000 */
.L_x_141:
        /* <DEDUP_REMOVED lines=9> */
.L_x_144:
[----:B------:R-:W-:Y:S05]  /*4930*/  BSYNC B1 ;  /* 0x0000000000017941 */ /* 0x000fea0003800000 */
.L_x_143:
        /* <DEDUP_REMOVED lines=9> */
.L_x_146:
[----:B------:R-:W-:Y:S05]  /*49d0*/  BSYNC B1 ;  /* 0x0000000000017941 */ /* 0x000fea0003800000 */
.L_x_145:
        /* <DEDUP_REMOVED lines=10> */
.L_x_148:
[----:B------:R-:W-:Y:S05]  /*4a80*/  BSYNC B1 ;  /* 0x0000000000017941 */ /* 0x000fea0003800000 */
.L_x_147:
        /* <DEDUP_REMOVED lines=10> */
.L_x_150:
[----:B------:R-:W-:Y:S05]  /*4b30*/  BSYNC B1 ;  /* 0x0000000000017941 */ /* 0x000fea0003800000 */
.L_x_149:
        /* <DEDUP_REMOVED lines=9> */
.L_x_152:
[----:B------:R-:W-:Y:S05]  /*4bd0*/  BSYNC B1 ;  /* 0x0000000000017941 */ /* 0x000fea0003800000 */
.L_x_151:
        /* <DEDUP_REMOVED lines=9> */
.L_x_154:
[----:B------:R-:W-:Y:S05]  /*4c70*/  BSYNC B1 ;  /* 0x0000000000017941 */ /* 0x000fea0003800000 */
.L_x_153:
        /* <DEDUP_REMOVED lines=10> */
.L_x_156:
[----:B------:R-:W-:Y:S05]  /*4d20*/  BSYNC B1 ;  /* 0x0000000000017941 */ /* 0x000fea0003800000 */
.L_x_155:
[----:B-----5:R-:W-:Y:S01]  /*4d30*/  HADD2.F32 R13, -RZ, R22.H0_H0 ;  /* 0x20000016ff0d7230 */ /* 0x020fe20000004100 */
[----:B------:R-:W-:Y:S01]  /*4d40*/  ISETP.GT.AND P1, PT, R3, 0x79, PT ;  /* 0x000000790300780c */ /* 0x000fe20003f24270 */
[----:B0-----:R-:W-:Y:S01]  /*4d50*/  @P2 IMAD.MOV.U32 R2, RZ, RZ, R8 ;  /* 0x000000ffff022224 */ /* 0x001fe200078e0008 */
[----:B------:R-:W-:Y:S01]  /*4d60*/  BSSY B1, `(.L_x_157) ;  /* 0x0000009000017945 */ /* 0x000fe20003800000 */
[----:B------:R-:W-:Y:S02]  /*4d70*/  @P2 IMAD.MOV.U32 R3, RZ, RZ, R9 ;  /* 0x000000ffff032224 */ /* 0x000fe400078e0009 */
[----:B------:R-:W-:Y:S01]  /*4d80*/  FMUL R13, R13, R90 ;  /* 0x0000005a0d0d7220 */ /* 0x000fe20000400000 */
[----:B------:R-:W-:-:S03]  /*4d90*/  ISETP.GT.AND P3, PT, R0, RZ, P1 ;  /* 0x000000ff0000720c */ /* 0x000fc60000f64270 */
[----:B------:R-:W-:-:S05]  /*4da0*/  FFMA R13, R84, R89, R13 ;  /* 0x00000059540d7223 */ /* 0x000fca000000000d */
[----:B------:R-:W-:-:S05]  /*4db0*/  F2FP.F16.F32.PACK_AB R13, RZ, R13 ;  /* 0x0000000dff0d723e */ /* 0x000fca00000000ff */
[----:B------:R0:W-:Y:S01]  /*4dc0*/  @P2 STG.E.U16 desc[UR36][R2.64+0xf0], R13 ;  /* 0x0000f00d02002986 */ /* 0x0001e2000c101524 */
[----:B------:R-:W-:Y:S05]  /*4dd0*/  @!P3 BRA `(.L_x_158) ;  /* 0x000000000004b947 */ /* 0x000fea0003800000 */
[----:B------:R0:W5:Y:S02]  /*4de0*/  LDG.E.LTC128B.U16 R22, desc[UR36][R4.64+0xf2] ;  /* 0x0000f22404167981 */ /* 0x000164000c1e1520 */
.L_x_158:
[----:B------:R-:W-:Y:S05]  /*4df0*/  BSYNC B1 ;  /* 0x0000000000017941 */ /* 0x000fea0003800000 */
.L_x_157:
        /* <DEDUP_REMOVED lines=9> */
.L_x_160:
[----:B------:R-:W-:Y:S05]  /*4e90*/  BSYNC B1 ;  /* 0x0000000000017941 */ /* 0x000fea0003800000 */
.L_x_159:
[----:B-----5:R-:W-:Y:S01]  /*4ea0*/  HADD2.F32 R3, -RZ, R22.H0_H0 ;  /* 0x20000016ff037230 */ /* 0x020fe20000004100 */
[----:B------:R-:W-:Y:S01]  /*4eb0*/  ISETP.GT.AND P1, PT, R0, 0x8, P1 ;  /* 0x000000080000780c */ /* 0x000fe20000f24270 */
[----:B0-----:R-:W-:Y:S01]  /*4ec0*/  @P0 IMAD.MOV.U32 R2, RZ, RZ, R10 ;  /* 0x000000ffff020224 */ /* 0x001fe200078e000a */
[----:B------:R-:W-:Y:S02]  /*4ed0*/  BSSY B1, `(.L_x_161) ;  /* 0x0000009000017945 */ /* 0x000fe40003800000 */
[----:B------:R-:W-:-:S04]  /*4ee0*/  FMUL R3, R3, R90 ;  /* 0x0000005a03037220 */ /* 0x000fc80000400000 */
[----:B------:R-:W-:-:S05]  /*4ef0*/  FFMA R3, R86, R89, R3 ;  /* 0x0000005956037223 */ /* 0x000fca0000000003 */
[----:B------:R-:W-:-:S04]  /*4f00*/  F2FP.F16.F32.PACK_AB R3, RZ, R3 ;  /* 0x00000003ff03723e */ /* 0x000fc800000000ff */
[----:B-1--4-:R-:W-:Y:S01]  /*4f10*/  PRMT R4, R3, 0x7610, R4 ;  /* 0x0000761003047816 */ /* 0x012fe20000000004 */
[----:B------:R-:W-:-:S05]  /*4f20*/  @P0 IMAD.MOV.U32 R3, RZ, RZ, R11 ;  /* 0x000000ffff030224 */ /* 0x000fca00078e000b */
[----:B------:R0:W-:Y:S01]  /*4f30*/  @P0 STG.E.U16 desc[UR36][R2.64+0xf0], R4 ;  /* 0x0000f00402000986 */ /* 0x0001e2000c101524 */
[----:B------:R-:W-:Y:S05]  /*4f40*/  @!P1 BRA `(.L_x_162) ;  /* 0x0000000000049947 */ /* 0x000fea0003800000 */
[----:B------:R1:W5:Y:S02]  /*4f50*/  LDG.E.LTC128B.U16 R22, desc[UR36][R6.64+0xf2] ;  /* 0x0000f22406167981 */ /* 0x000364000c1e1520 */
.L_x_162:
[----:B------:R-:W-:Y:S05]  /*4f60*/  BSYNC B1 ;  /* 0x0000000000017941 */ /* 0x000fea0003800000 */
.L_x_161:
[----:B------:R-:W-:Y:S05]  /*4f70*/  @!P1 BRA `(.L_x_163) ;  /* 0x0000001000d09947 */ /* 0x000fea0003800000 */
[----:B0----5:R-:W-:-:S05]  /*4f80*/  HADD2.F32 R3, -RZ, R22.H0_H0 ;  /* 0x20000016ff037230 */ /* 0x021fca0000004100 */
[----:B------:R-:W-:-:S04]  /*4f90*/  FMUL R0, R3, R90 ;  /* 0x0000005a03007220 */ /* 0x000fc80000400000 */
[----:B------:R-:W-:-:S05]  /*4fa0*/  FFMA R0, R87, R89, R0 ;  /* 0x0000005957007223 */ /* 0x000fca0000000000 */
[----:B------:R-:W-:-:S05]  /*4fb0*/  F2FP.F16.F32.PACK_AB R0, RZ, R0 ;  /* 0x00000000ff00723e */ /* 0x000fca00000000ff */
[----:B------:R4:W-:Y:S01]  /*4fc0*/  STG.E.U16 desc[UR36][R10.64+0xf2], R0 ;  /* 0x0000f2000a007986 */ /* 0x0009e2000c101524 */
[----:B------:R-:W-:Y:S05]  /*4fd0*/  BRA `(.L_x_163) ;  /* 0x0000001000b87947 */ /* 0x000fea0003800000 */
.L_x_38:
[----:B------:R-:W-:Y:S01]  /*4fe0*/  ISETP.GT.AND P2, PT, R3, 0x1, PT ;  /* 0x000000010300780c */ /* 0x000fe20003f44270 */
[----:B------:R-:W-:Y:S01]  /*4ff0*/  ULDC.64 UR4, c[0x0][0x5c0] ;  /* 0x0001700000047ab9 */ /* 0x000fe20000000a00 */
[-C--:B------:R-:W-:Y:S01]  /*5000*/  FMUL R24, R24, R89.reuse ;  /* 0x0000005918187220 */ /* 0x080fe20000400000 */
[-C--:B------:R-:W-:Y:S01]  /*5010*/  FMUL R25, R25, R89.reuse ;  /* 0x0000005919197220 */ /* 0x080fe20000400000 */
[----:B------:R-:W-:Y:S01]  /*5020*/  ISETP.GT.AND P1, PT, R0, RZ, P2 ;  /* 0x000000ff0000720c */ /* 0x000fe20001724270 */
[-C--:B------:R-:W-:Y:S01]  /*5030*/  FMUL R26, R26, R89.reuse ;  /* 0x000000591a1a7220 */ /* 0x080fe20000400000 */
[----:B------:R-:W-:Y:S01]  /*5040*/  LEA R4, P4, R106, UR4, 0x1 ;  /* 0x000000046a047c11 */ /* 0x000fe2000f8808ff */
[-C--:B------:R-:W-:Y:S01]  /*5050*/  FMUL R27, R27, R89.reuse ;  /* 0x000000591b1b7220 */ /* 0x080fe20000400000 */
[----:B------:R-:W-:Y:S01]  /*5060*/  F2FP.F16.F32.PACK_AB R24, RZ, R24 ;  /* 0x00000018ff18723e */ /* 0x000fe200000000ff */
[-C--:B------:R-:W-:Y:S01]  /*5070*/  FMUL R28, R28, R89.reuse ;  /* 0x000000591c1c7220 */ /* 0x080fe20000400000 */
[----:B------:R-:W-:Y:S01]  /*5080*/  LEA.HI.X R5, R106, UR5, R115, 0x1, P4 ;  /* 0x000000056a057c11 */ /* 0x000fe2000a0f0c73 */
[----:B------:R-:W-:Y:S01]  /*5090*/  FMUL R29, R29, R89 ;  /* 0x000000591d1d7220 */ /* 0x000fe20000400000 */
[----:B------:R-:W-:Y:S01]  /*50a0*/  F2FP.F16.F32.PACK_AB R25, RZ, R25 ;  /* 0x00000019ff19723e */ /* 0x000fe200000000ff */
[-C--:B------:R-:W-:Y:S01]  /*50b0*/  FMUL R30, R30, R89.reuse ;  /* 0x000000591e1e7220 */ /* 0x080fe20000400000 */
[----:B------:R-:W-:Y:S01]  /*50c0*/  ISETP.GT.AND P2, PT, R0, 0x8, P2 ;  /* 0x000000080000780c */ /* 0x000fe20001744270 */
[----:B------:R-:W-:Y:S01]  /*50d0*/  @P3 STG.E.U16 desc[UR36][R4.64], R24 ;  /* 0x0000001804003986 */ /* 0x000fe2000c101524 */
[C---:B------:R-:W-:Y:S01]  /*50e0*/  SHF.L.U64.HI R7, R6.reuse, 0x4, R7 ;  /* 0x0000000406077819 */ /* 0x040fe20000010207 */
[-C--:B------:R-:W-:Y:S01]  /*50f0*/  FMUL R31, R31, R89.reuse ;  /* 0x000000591f1f7220 */ /* 0x080fe20000400000 */
[----:B------:R-:W-:Y:S01]  /*5100*/  LEA R6, P3, R6, R4, 0x4 ;  /* 0x0000000406067211 */ /* 0x000fe200078620ff */
[----:B------:R-:W-:Y:S01]  /*5110*/  @P1 STG.E.U16 desc[UR36][R4.64+0x2], R25 ;  /* 0x0000021904001986 */ /* 0x000fe2000c101524 */
[----:B------:R-:W-:Y:S01]  /*5120*/  ISETP.GT.AND P1, PT, R0, 0x8, P0 ;  /* 0x000000080000780c */ /* 0x000fe20000724270 */
[----:B------:R-:W-:Y:S01]  /*5130*/  FMUL R32, R32, R89 ;  /* 0x0000005920207220 */ /* 0x000fe20000400000 */
[----:B------:R-:W-:Y:S01]  /*5140*/  F2FP.F16.F32.PACK_AB R26, RZ, R26 ;  /* 0x0000001aff1a723e */ /* 0x000fe200000000ff */
[----:B------:R-:W-:Y:S01]  /*5150*/  IMAD.X R7, R7, 0x1, R5, P3 ;  /* 0x0000000107077824 */ /* 0x000fe200018e0605 */
[----:B------:R-:W-:Y:S01]  /*5160*/  F2FP.F16.F32.PACK_AB R27, RZ, R27 ;  /* 0x0000001bff1b723e */ /* 0x000fe200000000ff */
[-C--:B------:R-:W-:Y:S01]  /*5170*/  FMUL R33, R33, R89.reuse ;  /* 0x0000005921217220 */ /* 0x080fe20000400000 */
[----:B------:R-:W-:Y:S01]  /*5180*/  ISETP.GT.AND P0, PT, R3, 0x8, PT ;  /* 0x000000080300780c */ /* 0x000fe20003f04270 */
[-C--:B------:R-:W-:Y:S01]  /*5190*/  FMUL R34, R34, R89.reuse ;  /* 0x0000005922227220 */ /* 0x080fe20000400000 */
[----:B------:R-:W-:Y:S01]  /*51a0*/  F2FP.F16.F32.PACK_AB R28, RZ, R28 ;  /* 0x0000001cff1c723e */ /* 0x000fe200000000ff */
[-C--:B------:R-:W-:Y:S01]  /*51b0*/  FMUL R35, R35, R89.reuse ;  /* 0x0000005923237220 */ /* 0x080fe20000400000 */
[----:B------:R-:W-:Y:S01]  /*51c0*/  ISETP.GT.AND P4, PT, R0, RZ, P0 ;  /* 0x000000ff0000720c */ /* 0x000fe20000784270 */
[----:B------:R-:W-:Y:S01]  /*51d0*/  FMUL R36, R36, R89 ;  /* 0x0000005924247220 */ /* 0x000fe20000400000 */
[----:B------:R-:W-:Y:S01]  /*51e0*/  F2FP.F16.F32.PACK_AB R29, RZ, R29 ;  /* 0x0000001dff1d723e */ /* 0x000fe200000000ff */
[----:B------:R-:W-:Y:S01]  /*51f0*/  @P1 STG.E.U16 desc[UR36][R6.64], R26 ;  /* 0x0000001a06001986 */ /* 0x000fe2000c101524 */
[----:B------:R-:W-:Y:S01]  /*5200*/  ISETP.GT.AND P1, PT, R0, 0x8, P0 ;  /* 0x000000080000780c */ /* 0x000fe20000724270 */
[-C--:B------:R-:W-:Y:S01]  /*5210*/  FMUL R37, R37, R89.reuse ;  /* 0x0000005925257220 */ /* 0x080fe20000400000 */
[----:B------:R-:W-:Y:S01]  /*5220*/  F2FP.F16.F32.PACK_AB R30, RZ, R30 ;  /* 0x0000001eff1e723e */ /* 0x000fe200000000ff */
[----:B------:R-:W-:Y:S01]  /*5230*/  @P2 STG.E.U16 desc[UR36][R6.64+0x2], R27 ;  /* 0x0000021b06002986 */ /* 0x000fe2000c101524 */
[----:B------:R-:W-:Y:S01]  /*5240*/  ISETP.GT.AND P2, PT, R3, 0x9, PT ;  /* 0x000000090300780c */ /* 0x000fe20003f44270 */
[----:B------:R-:W-:Y:S01]  /*5250*/  FMUL R38, R38, R89 ;  /* 0x0000005926267220 */ /* 0x000fe20000400000 */
[----:B------:R-:W-:Y:S01]  /*5260*/  F2FP.F16.F32.PACK_AB R31, RZ, R31 ;  /* 0x0000001fff1f723e */ /* 0x000fe200000000ff */
[-C--:B------:R-:W-:Y:S01]  /*5270*/  FMUL R39, R39, R89.reuse ;  /* 0x0000005927277220 */ /* 0x080fe20000400000 */
[C---:B------:R-:W-:Y:S01]  /*5280*/  ISETP.GT.AND P3, PT, R0.reuse, RZ, P2 ;  /* 0x000000ff0000720c */ /* 0x040fe20001764270 */
[----:B------:R-:W-:Y:S01]  /*5290*/  @P4 STG.E.U16 desc[UR36][R4.64+0x10], R28 ;  /* 0x0000101c04004986 */ /* 0x000fe2000c101524 */
[----:B------:R-:W-:Y:S01]  /*52a0*/  ISETP.GT.AND P2, PT, R0, 0x8, P2 ;  /* 0x000000080000780c */ /* 0x000fe20001744270 */
        /* <DEDUP_REMOVED lines=8> */
[-C--:B------:R-:W-:Y:S01]  /*5330*/  FMUL R44, R44, R89.reuse ;  /* 0x000000592c2c7220 */ /* 0x080fe20000400000 */
[----:B------:R-:W-:Y:S01]  /*5340*/  F2FP.F16.F32.PACK_AB R34, RZ, R34 ;  /* 0x00000022ff22723e */ /* 0x000fe200000000ff */
[----:B------:R-:W-:Y:S01]  /*5350*/  @P3 STG.E.U16 desc[UR36][R4.64+0x12], R29 ;  /* 0x0000121d04003986 */ /* 0x000fe2000c101524 */
[----:B------:R-:W-:Y:S01]  /*5360*/  ISETP.GT.AND P3, PT, R3, 0x11, PT ;  /* 0x000000110300780c */ /* 0x000fe20003f64270 */
[----:B------:R-:W-:Y:S01]  /*5370*/  FMUL R45, R45, R89 ;  /* 0x000000592d2d7220 */ /* 0x000fe20000400000 */
[----:B------:R-:W-:Y:S01]  /*5380*/  F2FP.F16.F32.PACK_AB R35, RZ, R35 ;  /* 0x00000023ff23723e */ /* 0x000fe200000000ff */
[----:B------:R-:W-:Y:S01]  /*5390*/  @P1 STG.E.U16 desc[UR36][R6.64+0x10], R30 ;  /* 0x0000101e06001986 */ /* 0x000fe2000c101524 */
[----:B------:R-:W-:Y:S01]  /*53a0*/  ISETP.GT.AND P1, PT, R0, 0x8, P0 ;  /* 0x000000080000780c */ /* 0x000fe20000724270 */
[-C--:B------:R-:W-:Y:S01]  /*53b0*/  FMUL R46, R46, R89.reuse ;  /* 0x000000592e2e7220 */ /* 0x080fe20000400000 */
[----:B------:R-:W-:Y:S01]  /*53c0*/  ISETP.GT.AND P0, PT, R3, 0x18, PT ;  /* 0x000000180300780c */ /* 0x000fe20003f04270 */
[----:B------:R-:W-:Y:S01]  /*53d0*/  @P2 STG.E.U16 desc[UR36][R6.64+0x12], R31 ;  /* 0x0000121f06002986 */ /* 0x000fe2000c101524 */
[C---:B------:R-:W-:Y:S01]  /*53e0*/  ISETP.GT.AND P2, PT, R0.reuse, RZ, P3 ;  /* 0x000000ff0000720c */ /* 0x040fe20001f44270 */
[-C--:B------:R-:W-:Y:S01]  /*53f0*/  FMUL R47, R47, R89.reuse ;  /* 0x000000592f2f7220 */ /* 0x080fe20000400000 */
[C---:B------:R-:W-:Y:S01]  /*5400*/  ISETP.GT.AND P3, PT, R0.reuse, 0x8, P3 ;  /* 0x000000080000780c */ /* 0x040fe20001f64270 */
[----:B------:R-:W-:Y:S01]  /*5410*/  @P4 STG.E.U16 desc[UR36][R4.64+0x20], R32 ;  /* 0x0000202004004986 */ /* 0x000fe2000c101524 */
[----:B------:R-:W-:Y:S01]  /*5420*/  ISETP.GT.AND P4, PT, R0, RZ, P0 ;  /* 0x000000ff0000720c */ /* 0x000fe20000784270 */
[-C--:B------:R-:W-:Y:S01]  /*5430*/  FMUL R48, R48, R89.reuse ;  /* 0x0000005930307220 */ /* 0x080fe20000400000 */
[----:B------:R-:W-:Y:S01]  /*5440*/  F2FP.F16.F32.PACK_AB R36, RZ, R36 ;  /* 0x00000024ff24723e */ /* 0x000fe200000000ff */
[----:B------:R-:W-:Y:S01]  /*5450*/  FMUL R49, R49, R89 ;  /* 0x0000005931317220 */ /* 0x000fe20000400000 */
[----:B------:R-:W-:Y:S01]  /*5460*/  F2FP.F16.F32.PACK_AB R37, RZ, R37 ;  /* 0x00000025ff25723e */ /* 0x000fe200000000ff */
[-C--:B------:R-:W-:Y:S01]  /*5470*/  FMUL R50, R50, R89.reuse ;  /* 0x0000005932327220 */ /* 0x080fe20000400000 */
[----:B------:R-:W-:Y:S01]  /*5480*/  F2FP.F16.F32.PACK_AB R38, RZ, R38 ;  /* 0x00000026ff26723e */ /* 0x000fe200000000ff */
[----:B------:R-:W-:Y:S01]  /*5490*/  FMUL R51, R51, R89 ;  /* 0x0000005933337220 */ /* 0x000fe20000400000 */
[----:B------:R-:W-:Y:S01]  /*54a0*/  F2FP.F16.F32.PACK_AB R39, RZ, R39 ;  /* 0x00000027ff27723e */ /* 0x000fe200000000ff */
[----:B------:R-:W-:Y:S01]  /*54b0*/  @P2 STG.E.U16 desc[UR36][R4.64+0x22], R33 ;  /* 0x0000222104002986 */ /* 0x000fe2000c101524 */
[----:B------:R-:W-:Y:S01]  /*54c0*/  F2FP.F16.F32.PACK_AB R40, RZ, R40 ;  /* 0x00000028ff28723e */ /* 0x000fe200000000ff */
[----:B------:R-:W-:Y:S01]  /*54d0*/  FMUL R52, R52, R89 ;  /* 0x0000005934347220 */ /* 0x000fe20000400000 */
[----:B------:R-:W-:Y:S01]  /*54e0*/  F2FP.F16.F32.PACK_AB R41, RZ, R41 ;  /* 0x00000029ff29723e */ /* 0x000fe200000000ff */
[----:B------:R-:W-:Y:S01]  /*54f0*/  @P1 STG.E.U16 desc[UR36][R6.64+0x20], R34 ;  /* 0x0000202206001986 */ /* 0x000fe2000c101524 */
[----:B------:R-:W-:Y:S01]  /*5500*/  ISETP.GT.AND P1, PT, R0, 0x8, P0 ;  /* 0x000000080000780c */ /* 0x000fe20000724270 */
[-C--:B------:R-:W-:Y:S01]  /*5510*/  FMUL R53, R53, R89.reuse ;  /* 0x0000005935357220 */ /* 0x080fe20000400000 */
[C---:B------:R-:W-:Y:S01]  /*5520*/  ISETP.GT.AND P0, PT, R3.reuse, 0x20, PT ;  /* 0x000000200300780c */ /* 0x040fe20003f04270 */
[----:B------:R-:W-:Y:S01]  /*5530*/  @P3 STG.E.U16 desc[UR36][R6.64+0x22], R35 ;  /* 0x0000222306003986 */ /* 0x000fe2000c101524 */
[----:B------:R-:W-:Y:S01]  /*5540*/  ISETP.GT.AND P3, PT, R3, 0x19, PT ;  /* 0x000000190300780c */ /* 0x000fe20003f64270 */
[-C--:B------:R-:W-:Y:S01]  /*5550*/  FMUL R54, R54, R89.reuse ;  /* 0x0000005936367220 */ /* 0x080fe20000400000 */
[----:B------:R-:W-:Y:S01]  /*5560*/  F2FP.F16.F32.PACK_AB R42, RZ, R42 ;  /* 0x0000002aff2a723e */ /* 0x000fe200000000ff */
[----:B------:R-:W-:Y:S01]  /*5570*/  @P4 STG.E.U16 desc[UR36][R4.64+0x30], R36 ;  /* 0x0000302404004986 */ /* 0x000fe2000c101524 */
[C---:B------:R-:W-:Y:S01]  /*5580*/  ISETP.GT.AND P2, PT, R0.reuse, RZ, P3 ;  /* 0x000000ff0000720c */ /* 0x040fe20001f44270 */
[-C--:B------:R-:W-:Y:S01]  /*5590*/  FMUL R55, R55, R89.reuse ;  /* 0x0000005937377220 */ /* 0x080fe20000400000 */
[----:B------:R-:W-:Y:S01]  /*55a0*/  ISETP.GT.AND P3, PT, R0, 0x8, P3 ;  /* 0x000000080000780c */ /* 0x000fe20001f64270 */
[-C--:B------:R-:W-:Y:S01]  /*55b0*/  FMUL R56, R56, R89.reuse ;  /* 0x0000005938387220 */ /* 0x080fe20000400000 */
[----:B------:R-:W-:Y:S01]  /*55c0*/  ISETP.GT.AND P4, PT, R0, RZ, P0 ;  /* 0x000000ff0000720c */ /* 0x000fe20000784270 */
[----:B------:R-:W-:Y:S01]  /*55d0*/  FMUL R57, R57, R89 ;  /* 0x0000005939397220 */ /* 0x000fe20000400000 */
[----:B------:R-:W-:Y:S01]  /*55e0*/  F2FP.F16.F32.PACK_AB R43, RZ, R43 ;  /* 0x0000002bff2b723e */ /* 0x000fe200000000ff */
[-C--:B------:R-:W-:Y:S01]  /*55f0*/  FMUL R58, R58, R89.reuse ;  /* 0x000000593a3a7220 */ /* 0x080fe20000400000 */
[----:B------:R-:W-:Y:S01]  /*5600*/  F2FP.F16.F32.PACK_AB R44, RZ, R44 ;  /* 0x0000002cff2c723e */ /* 0x000fe200000000ff */
[----:B------:R-:W-:Y:S01]  /*5610*/  FMUL R59, R59, R89 ;  /* 0x000000593b3b7220 */ /* 0x000fe20000400000 */
[----:B------:R-:W-:Y:S01]  /*5620*/  F2FP.F16.F32.PACK_AB R45, RZ, R45 ;  /* 0x0000002dff2d723e */ /* 0x000fe200000000ff */
[----:B------:R-:W-:Y:S01]  /*5630*/  FMUL R60, R60, R89 ;  /* 0x000000593c3c7220 */ /* 0x000fe20000400000 */
[----:B------:R-:W-:Y:S01]  /*5640*/  F2FP.F16.F32.PACK_AB R46, RZ, R46 ;  /* 0x0000002eff2e723e */ /* 0x000fe200000000ff */
[----:B------:R-:W-:Y:S01]  /*5650*/  @P2 STG.E.U16 desc[UR36][R4.64+0x32], R37 ;  /* 0x0000322504002986 */ /* 0x000fe2000c101524 */
[----:B------:R-:W-:Y:S01]  /*5660*/  F2FP.F16.F32.PACK_AB R47, RZ, R47 ;  /* 0x0000002fff2f723e */ /* 0x000fe200000000ff */
[-C--:B------:R-:W-:Y:S01]  /*5670*/  FMUL R61, R61, R89.reuse ;  /* 0x000000593d3d7220 */ /* 0x080fe20000400000 */
[----:B------:R-:W-:Y:S01]  /*5680*/  F2FP.F16.F32.PACK_AB R48, RZ, R48 ;  /* 0x00000030ff30723e */ /* 0x000fe200000000ff */
[----:B------:R-:W-:Y:S01]  /*5690*/  @P1 STG.E.U16 desc[UR36][R6.64+0x30], R38 ;  /* 0x0000302606001986 */ /* 0x000fe2000c101524 */
[----:B------:R-:W-:Y:S01]  /*56a0*/  ISETP.GT.AND P1, PT, R0, 0x8, P0 ;  /* 0x000000080000780c */ /* 0x000fe20000724270 */
[-C--:B------:R-:W-:Y:S01]  /*56b0*/  FMUL R62, R62, R89.reuse ;  /* 0x000000593e3e7220 */ /* 0x080fe20000400000 */
[C---:B------:R-:W-:Y:S01]  /*56c0*/  ISETP.GT.AND P0, PT, R3.reuse, 0x28, PT ;  /* 0x000000280300780c */ /* 0x040fe20003f04270 */
[----:B------:R-:W-:Y:S01]  /*56d0*/  @P3 STG.E.U16 desc[UR36][R6.64+0x32], R39 ;  /* 0x0000322706003986 */ /* 0x000fe2000c101524 */
[----:B------:R-:W-:Y:S01]  /*56e0*/  ISETP.GT.AND P3, PT, R3, 0x21, PT ;  /* 0x000000210300780c */ /* 0x000fe20003f64270 */
[----:B------:R-:W-:Y:S01]  /*56f0*/  FMUL R63, R63, R89 ;  /* 0x000000593f3f7220 */ /* 0x000fe20000400000 */
[----:B------:R-:W-:Y:S01]  /*5700*/  F2FP.F16.F32.PACK_AB R49, RZ, R49 ;  /* 0x00000031ff31723e */ /* 0x000fe200000000ff */
[----:B------:R-:W-:Y:S01]  /*5710*/  @P4 STG.E.U16 desc[UR36][R4.64+0x40], R40 ;  /* 0x0000402804004986 */ /* 0x000fe2000c101524 */
[----:B------:R-:W-:Y:S01]  /*5720*/  ISETP.GT.AND P2, PT, R0, RZ, P3 ;  /* 0x000000ff0000720c */ /* 0x000fe20001f44270 */
[-C--:B------:R-:W-:Y:S01]  /*5730*/  FMUL R64, R64, R89.reuse ;  /* 0x0000005940407220 */ /* 0x080fe20000400000 */
[C---:B------:R-:W-:Y:S01]  /*5740*/  ISETP.GT.AND P3, PT, R0.reuse, 0x8, P3 ;  /* 0x000000080000780c */ /* 0x040fe20001f64270 */
[-C--:B------:R-:W-:Y:S01]  /*5750*/  FMUL R65, R65, R89.reuse ;  /* 0x0000005941417220 */ /* 0x080fe20000400000 */
        /* <DEDUP_REMOVED lines=62> */
[----:B------:R-:W-:-:S02]  /*5b40*/  F2FP.F16.F32.PACK_AB R68, RZ, R68 ;  /* 0x00000044ff44723e */ /* 0x000fc400000000ff */
[----:B------:R-:W-:Y:S01]  /*5b50*/  F2FP.F16.F32.PACK_AB R69, RZ, R69 ;  /* 0x00000045ff45723e */ /* 0x000fe200000000ff */
[----:B------:R-:W-:Y:S01]  /*5b60*/  @P1 STG.E.U16 desc[UR36][R6.64+0x60], R50 ;  /* 0x0000603206001986 */ /* 0x000fe2000c101524 */
[C---:B------:R-:W-:Y:S02]  /*5b70*/  ISETP.GT.AND P1, PT, R0.reuse, 0x8, P0 ;  /* 0x000000080000780c */ /* 0x040fe40000724270 */
[C---:B------:R-:W-:Y:S01]  /*5b80*/  ISETP.GT.AND P0, PT, R3.reuse, 0x40, PT ;  /* 0x000000400300780c */ /* 0x040fe20003f04270 */
[----:B------:R-:W-:Y:S01]  /*5b90*/  @P3 STG.E.U16 desc[UR36][R6.64+0x62], R51 ;  /* 0x0000623306003986 */ /* 0x000fe2000c101524 */
[----:B------:R-:W-:Y:S02]  /*5ba0*/  ISETP.GT.AND P3, PT, R3, 0x39, PT ;  /* 0x000000390300780c */ /* 0x000fe40003f64270 */
[----:B------:R-:W-:Y:S01]  /*5bb0*/  F2FP.F16.F32.PACK_AB R70, RZ, R70 ;  /* 0x00000046ff46723e */ /* 0x000fe200000000ff */
[----:B------:R-:W-:Y:S01]  /*5bc0*/  @P4 STG.E.U16 desc[UR36][R4.64+0x70], R52 ;  /* 0x0000703404004986 */ /* 0x000fe2000c101524 */
[----:B------:R-:W-:-:S02]  /*5bd0*/  ISETP.GT.AND P2, PT, R0, RZ, P3 ;  /* 0x000000ff0000720c */ /* 0x000fc40001f44270 */
[C---:B------:R-:W-:Y:S02]  /*5be0*/  ISETP.GT.AND P3, PT, R0.reuse, 0x8, P3 ;  /* 0x000000080000780c */ /* 0x040fe40001f64270 */
[----:B------:R-:W-:Y:S02]  /*5bf0*/  ISETP.GT.AND P4, PT, R0, RZ, P0 ;  /* 0x000000ff0000720c */ /* 0x000fe40000784270 */
[----:B------:R-:W-:Y:S02]  /*5c00*/  F2FP.F16.F32.PACK_AB R71, RZ, R71 ;  /* 0x00000047ff47723e */ /* 0x000fe400000000ff */
[----:B------:R-:W-:Y:S02]  /*5c10*/  F2FP.F16.F32.PACK_AB R72, RZ, R72 ;  /* 0x00000048ff48723e */ /* 0x000fe400000000ff */
[----:B------:R-:W-:Y:S02]  /*5c20*/  F2FP.F16.F32.PACK_AB R73, RZ, R73 ;  /* 0x00000049ff49723e */ /* 0x000fe400000000ff */
        /* <DEDUP_REMOVED lines=33> */
[----:B------:R-:W-:-:S03]  /*5e40*/  F2FP.F16.F32.PACK_AB R87, RZ, R87 ;  /* 0x00000057ff57723e */ /* 0x000fc600000000ff */
[----:B------:R-:W-:Y:S04]  /*5e50*/  @P2 STG.E.U16 desc[UR36][R4.64+0x92], R61 ;  /* 0x0000923d04002986 */ /* 0x000fe8000c101524 */
[----:B------:R-:W-:Y:S01]  /*5e60*/  @P1 STG.E.U16 desc[UR36][R6.64+0x90], R62 ;  /* 0x0000903e06001986 */ /* 0x000fe2000c101524 */
[----:B------:R-:W-:Y:S02]  /*5e70*/  ISETP.GT.AND P1, PT, R0, 0x8, P0 ;  /* 0x000000080000780c */ /* 0x000fe40000724270 */
[C---:B------:R-:W-:Y:S01]  /*5e80*/  ISETP.GT.AND P0, PT, R3.reuse, 0x58, PT ;  /* 0x000000580300780c */ /* 0x040fe20003f04270 */
[----:B------:R-:W-:Y:S01]  /*5e90*/  @P3 STG.E.U16 desc[UR36][R6.64+0x92], R63 ;  /* 0x0000923f06003986 */ /* 0x000fe2000c101524 */
[----:B------:R-:W-:-:S03]  /*5ea0*/  ISETP.GT.AND P3, PT, R3, 0x51, PT ;  /* 0x000000510300780c */ /* 0x000fc60003f64270 */
[----:B------:R-:W-:Y:S01]  /*5eb0*/  @P4 STG.E.U16 desc[UR36][R4.64+0xa0], R64 ;  /* 0x0000a04004004986 */ /* 0x000fe2000c101524 */
[C---:B------:R-:W-:Y:S02]  /*5ec0*/  ISETP.GT.AND P2, PT, R0.reuse, RZ, P3 ;  /* 0x000000ff0000720c */ /* 0x040fe40001f44270 */
[C---:B------:R-:W-:Y:S02]  /*5ed0*/  ISETP.GT.AND P3, PT, R0.reuse, 0x8, P3 ;  /* 0x000000080000780c */ /* 0x040fe40001f64270 */
[----:B------:R-:W-:-:S09]  /*5ee0*/  ISETP.GT.AND P4, PT, R0, RZ, P0 ;  /* 0x000000ff0000720c */ /* 0x000fd20000784270 */
        /* <DEDUP_REMOVED lines=9> */
[C---:B------:R-:W-:Y:S02]  /*5f80*/  ISETP.GT.AND P3, PT, R0.reuse, RZ, P0 ;  /* 0x000000ff0000720c */ /* 0x040fe40000764270 */
[----:B------:R-:W-:-:S07]  /*5f90*/  ISETP.GT.AND P0, PT, R0, 0x8, P0 ;  /* 0x000000080000780c */ /* 0x000fce0000704270 */
[----:B------:R-:W-:Y:S04]  /*5fa0*/  @P2 STG.E.U16 desc[UR36][R4.64+0xb2], R69 ;  /* 0x0000b24504002986 */ /* 0x000fe8000c101524 */
[----:B------:R-:W-:Y:S01]  /*5fb0*/  @P1 STG.E.U16 desc[UR36][R6.64+0xb0], R70 ;  /* 0x0000b04606001986 */ /* 0x000fe2000c101524 */
[----:B------:R-:W-:-:S03]  /*5fc0*/  ISETP.GT.AND P1, PT, R3, 0x68, PT ;  /* 0x000000680300780c */ /* 0x000fc60003f24270 */
        /* <DEDUP_REMOVED lines=11> */
[C---:B------:R-:W-:Y:S02]  /*6080*/  ISETP.GT.AND P2, PT, R0.reuse, RZ, P0 ;  /* 0x000000ff0000720c */ /* 0x040fe40000744270 */
[----:B------:R-:W-:Y:S01]  /*6090*/  ISETP.GT.AND P0, PT, R0, 0x8, P0 ;  /* 0x000000080000780c */ /* 0x000fe20000704270 */
[----:B------:R-:W-:Y:S01]  /*60a0*/  @P3 STG.E.U16 desc[UR36][R4.64+0xd0], R76 ;  /* 0x0000d04c04003986 */ /* 0x000fe2000c101524 */
[----:B------:R-:W-:-:S04]  /*60b0*/  ISETP.GT.AND P3, PT, R3, 0x70, PT ;  /* 0x000000700300780c */ /* 0x000fc80003f64270 */
[C---:B------:R-:W-:Y:S02]  /*60c0*/  ISETP.GT.AND P4, PT, R0.reuse, RZ, P3 ;  /* 0x000000ff0000720c */ /* 0x040fe40001f84270 */
[----:B------:R-:W-:-:S03]  /*60d0*/  ISETP.GT.AND P3, PT, R0, 0x8, P3 ;  /* 0x000000080000780c */ /* 0x000fc60001f64270 */
[----:B------:R-:W-:Y:S01]  /*60e0*/  @P2 STG.E.U16 desc[UR36][R4.64+0xd2], R77 ;  /* 0x0000d24d04002986 */ /* 0x000fe2000c101524 */
[----:B------:R-:W-:-:S03]  /*60f0*/  ISETP.GT.AND P2, PT, R3, 0x79, PT ;  /* 0x000000790300780c */ /* 0x000fc60003f44270 */
[----:B------:R-:W-:Y:S01]  /*6100*/  @P1 STG.E.U16 desc[UR36][R6.64+0xd0], R78 ;  /* 0x0000d04e06001986 */ /* 0x000fe2000c101524 */
[----:B------:R-:W-:-:S03]  /*6110*/  ISETP.GT.AND P1, PT, R3, 0x78, PT ;  /* 0x000000780300780c */ /* 0x000fc60003f24270 */
[----:B------:R-:W-:Y:S01]  /*6120*/  @P0 STG.E.U16 desc[UR36][R6.64+0xd2], R79 ;  /* 0x0000d24f06000986 */ /* 0x000fe2000c101524 */
[----:B------:R-:W-:-:S03]  /*6130*/  ISETP.GT.AND P0, PT, R3, 0x71, PT ;  /* 0x000000710300780c */ /* 0x000fc60003f04270 */
[----:B------:R-:W-:Y:S01]  /*6140*/  @P4 STG.E.U16 desc[UR36][R4.64+0xe0], R80 ;  /* 0x0000e05004004986 */ /* 0x000fe2000c101524 */
[C---:B------:R-:W-:Y:S02]  /*6150*/  ISETP.GT.AND P4, PT, R0.reuse, RZ, P0 ;  /* 0x000000ff0000720c */ /* 0x040fe40000784270 */
[----:B------:R-:W-:-:S11]  /*6160*/  ISETP.GT.AND P0, PT, R0, 0x8, P0 ;  /* 0x000000080000780c */ /* 0x000fd60000704270 */
[----:B------:R-:W-:Y:S02]  /*6170*/  @P4 IMAD.MOV.U32 R2, RZ, RZ, R4 ;  /* 0x000000ffff024224 */ /* 0x000fe400078e0004 */
[----:B------:R-:W-:-:S05]  /*6180*/  @P4 IMAD.MOV.U32 R3, RZ, RZ, R5 ;  /* 0x000000ffff034224 */ /* 0x000fca00078e0005 */
[----:B------:R0:W-:Y:S01]  /*6190*/  @P4 STG.E.U16 desc[UR36][R2.64+0xe2], R81 ;  /* 0x0000e25102004986 */ /* 0x0001e2000c101524 */
[C---:B------:R-:W-:Y:S02]  /*61a0*/  ISETP.GT.AND P4, PT, R0.reuse, RZ, P2 ;  /* 0x000000ff0000720c */ /* 0x040fe40001784270 */
[----:B------:R-:W-:Y:S01]  /*61b0*/  ISETP.GT.AND P2, PT, R0, 0x8, P2 ;  /* 0x000000080000780c */ /* 0x000fe20001744270 */
[----:B0-----:R-:W-:Y:S02]  /*61c0*/  @P3 IMAD.MOV.U32 R2, RZ, RZ, R6 ;  /* 0x000000ffff023224 */ /* 0x001fe400078e0006 */
[----:B------:R-:W-:-:S05]  /*61d0*/  @P3 IMAD.MOV.U32 R3, RZ, RZ, R7 ;  /* 0x000000ffff033224 */ /* 0x000fca00078e0007 */
[----:B------:R0:W-:Y:S01]  /*61e0*/  @P3 STG.E.U16 desc[UR36][R2.64+0xe0], R82 ;  /* 0x0000e05202003986 */ /* 0x0001e2000c101524 */
[C---:B------:R-:W-:Y:S02]  /*61f0*/  ISETP.GT.AND P3, PT, R0.reuse, RZ, P1 ;  /* 0x000000ff0000720c */ /* 0x040fe40000f64270 */
[----:B------:R-:W-:Y:S01]  /*6200*/  ISETP.GT.AND P1, PT, R0, 0x8, P1 ;  /* 0x000000080000780c */ /* 0x000fe20000f24270 */
[----:B0-----:R-:W-:Y:S02]  /*6210*/  @P0 IMAD.MOV.U32 R2, RZ, RZ, R6 ;  /* 0x000000ffff020224 */ /* 0x001fe400078e0006 */
[----:B------:R-:W-:-:S05]  /*6220*/  @P0 IMAD.MOV.U32 R3, RZ, RZ, R7 ;  /* 0x000000ffff030224 */ /* 0x000fca00078e0007 */
[----:B------:R0:W-:Y:S03]  /*6230*/  @P0 STG.E.U16 desc[UR36][R2.64+0xe2], R83 ;  /* 0x0000e25302000986 */ /* 0x0001e6000c101524 */
[----:B0-----:R-:W-:Y:S02]  /*6240*/  @P3 IMAD.MOV.U32 R2, RZ, RZ, R4 ;  /* 0x000000ffff023224 */ /* 0x001fe400078e0004 */
[----:B------:R-:W-:-:S05]  /*6250*/  @P3 IMAD.MOV.U32 R3, RZ, RZ, R5 ;  /* 0x000000ffff033224 */ /* 0x000fca00078e0005 */
[----:B------:R0:W-:Y:S04]  /*6260*/  @P3 STG.E.U16 desc[UR36][R2.64+0xf0], R84 ;  /* 0x0000f05402003986 */ /* 0x0001e8000c101524 */
[----:B------:R1:W-:Y:S01]  /*6270*/  @P4 STG.E.U16 desc[UR36][R4.64+0xf2], R85 ;  /* 0x0000f25504004986 */ /* 0x0003e2000c101524 */
[----:B0-----:R-:W-:Y:S02]  /*6280*/  @P1 IMAD.MOV.U32 R2, RZ, RZ, R6 ;  /* 0x000000ffff021224 */ /* 0x001fe400078e0006 */
[----:B------:R-:W-:-:S05]  /*6290*/  @P1 IMAD.MOV.U32 R3, RZ, RZ, R7 ;  /* 0x000000ffff031224 */ /* 0x000fca00078e0007 */
[----:B------:R1:W-:Y:S04]  /*62a0*/  @P1 STG.E.U16 desc[UR36][R2.64+0xf0], R86 ;  /* 0x0000f05602001986 */ /* 0x0003e8000c101524 */
[----:B------:R1:W-:Y:S02]  /*62b0*/  @P2 STG.E.U16 desc[UR36][R6.64+0xf2], R87 ;  /* 0x0000f25706002986 */ /* 0x0003e4000c101524 */
.L_x_163:
[----:B------:R-:W-:Y:S05]  /*62c0*/  BSYNC B0 ;  /* 0x0000000000007941 */ /* 0x000fea0003800000 */
.L_x_37:
[----:B01----:R-:W2:Y:S01]  /*62d0*/  LDL.64 R2, [R1] ;  /* 0x0000000001027983 */ /* 0x003ea20000100a00 */
[----:B------:R-:W-:Y:S01]  /*62e0*/  ULDC.64 UR4, c[0x0][0x650] ;  /* 0x0001940000047ab9 */ /* 0x000fe20000000a00 */
[----:B------:R0:W-:Y:S01]  /*62f0*/  SYNCS.ARRIVE.TRANS64.A1T0 RZ, [R97+UR47], RZ ;  /* 0x000000ff61ff79a7 */ /* 0x0001e2000810002f */
[----:B----4-:R-:W-:Y:S01]  /*6300*/  PRMT R0, RZ, 0x7610, R0 ;  /* 0x00007610ff007816 */ /* 0x010fe20000000000 */
[----:B------:R-:W-:Y:S02]  /*6310*/  IMAD.MOV.U32 R19, RZ, RZ, -0x1 ;  /* 0xffffffffff137424 */ /* 0x000fe400078e00ff */
[----:B-----5:R-:W-:Y:S01]  /*6320*/  IMAD.MOV.U32 R22, RZ, RZ, -0x1 ;  /* 0xffffffffff167424 */ /* 0x020fe200078e00ff */
[----:B--2---:R-:W-:-:S04]  /*6330*/  LEA R18, P0, R2, R18, 0x1 ;  /* 0x0000001202127211 */ /* 0x004fc800078008ff */
[----:B------:R-:W-:Y:S01]  /*6340*/  LEA.HI.X R17, R2, R17, R23, 0x1, P0 ;  /* 0x0000001102117211 */ /* 0x000fe200000f0c17 */
[----:B------:R-:W-:Y:S01]  /*6350*/  IMAD.MOV.U32 R2, RZ, RZ, -0x1 ;  /* 0xffffffffff027424 */ /* 0x000fe200078e00ff */
[----:B------:R-:W-:-:S04]  /*6360*/  ISETP.GE.U32.AND P0, PT, R18, UR4, PT ;  /* 0x0000000412007c0c */ /* 0x000fc8000bf06070 */
[----:B------:R-:W-:-:S13]  /*6370*/  ISETP.GE.U32.AND.EX P0, PT, R17, UR5, PT, P0 ;  /* 0x0000000511007c0c */ /* 0x000fda000bf06100 */
[----:B0-----:R-:W-:Y:S05]  /*6380*/  @P0 BRA `(.L_x_164) ;  /* 0x0000000400700947 */ /* 0x001fea0003800000 */
[----:B------:R-:W0:Y:S01]  /*6390*/  S2R R10, SR_CTAID.X ;  /* 0x00000000000a7919 */ /* 0x000e220000002500 */
[----:B------:R-:W1:Y:S01]  /*63a0*/  LDC.64 R8, c[0x0][0x628] ;  /* 0x00018a00ff087b82 */ /* 0x000e620000000a00 */
[----:B------:R-:W-:Y:S01]  /*63b0*/  ULDC UR4, c[0x0][0x150] ;  /* 0x0000540000047ab9 */ /* 0x000fe20000000800 */
[----:B---3--:R-:W-:Y:S01]  /*63c0*/  IMAD.MOV.U32 R6, RZ, RZ, R18 ;  /* 0x000000ffff067224 */ /* 0x008fe200078e0012 */
[----:B------:R-:W2:Y:S01]  /*63d0*/  S2R R20, SR_CTAID.Y ;  /* 0x0000000000147919 */ /* 0x000ea20000002600 */
[----:B------:R-:W-:-:S04]  /*63e0*/  IMAD.MOV.U32 R7, RZ, RZ, R17 ;  /* 0x000000ffff077224 */ /* 0x000fc800078e0011 */
[----:B------:R-:W3:Y:S08]  /*63f0*/  LDC R15, c[0x0][0x144] ;  /* 0x00005100ff0f7b82 */ /* 0x000ef00000000800 */
[----:B------:R-:W4:Y:S08]  /*6400*/  LDC R0, c[0x0][0x630] ;  /* 0x00018c00ff007b82 */ /* 0x000f300000000800 */
[----:B------:R-:W2:Y:S01]  /*6410*/  LDC.64 R12, c[0x0][0x620] ;  /* 0x00018800ff0c7b82 */ /* 0x000ea20000000a00 */
[----:B-1----:R-:W-:-:S04]  /*6420*/  ISETP.NE.U32.AND P0, PT, R8, RZ, PT ;  /* 0x000000ff0800720c */ /* 0x002fc80003f05070 */
[----:B------:R-:W-:Y:S02]  /*6430*/  ISETP.NE.AND.EX P0, PT, R9, RZ, PT, P0 ;  /* 0x000000ff0900720c */ /* 0x000fe40003f05300 */
[----:B0-----:R-:W-:-:S05]  /*6440*/  I2FP.F32.U32 R2, R10 ;  /* 0x0000000a00027245 */ /* 0x001fca0000201000 */
[----:B------:R-:W-:-:S04]  /*6450*/  FMUL R2, R2, UR4 ;  /* 0x0000000402027c20 */ /* 0x000fc80008400000 */
[----:B------:R0:W1:Y:S02]  /*6460*/  F2I.U32.TRUNC.NTZ R14, R2 ;  /* 0x00000002000e7305 */ /* 0x000064000020f000 */
[----:B---34-:R-:W-:Y:S05]  /*6470*/  @!P0 BRA `(.L_x_165) ;  /* 0x0000000000288947 */ /* 0x018fea0003800000 */
[----:B------:R-:W3:Y:S02]  /*6480*/  LDC R3, c[0x0][0x634] ;  /* 0x00018d00ff037b82 */ /* 0x000ee40000000800 */
[----:B---3--:R-:W-:-:S05]  /*6490*/  IADD3 R7, P0, R18, R3, RZ ;  /* 0x0000000312077210 */ /* 0x008fca0007f1e0ff */
[----:B------:R-:W-:-:S04]  /*64a0*/  IMAD.X R11, RZ, RZ, R17, P0 ;  /* 0x000000ffff0b7224 */ /* 0x000fc800000e0611 */
[----:B0-----:R-:W-:-:S04]  /*64b0*/  IMAD.WIDE.U32 R2, R11, R8, RZ ;  /* 0x000000080b027225 */ /* 0x001fc800078e00ff */
[----:B------:R-:W-:-:S04]  /*64c0*/  IMAD.WIDE.U32 R4, P0, R7, R9, R2 ;  /* 0x0000000907047225 */ /* 0x000fc80007800002 */
[----:B------:R-:W-:-:S04]  /*64d0*/  IMAD.WIDE.U32 R2, R7, R8, RZ ;  /* 0x0000000807027225 */ /* 0x000fc800078e00ff */
[----:B------:R-:W-:Y:S01]  /*64e0*/  IMAD.X R7, RZ, RZ, RZ, P0 ;  /* 0x000000ffff077224 */ /* 0x000fe200000e06ff */
[----:B------:R-:W-:Y:S01]  /*64f0*/  IADD3 RZ, P0, R3, R4, RZ ;  /* 0x0000000403ff7210 */ /* 0x000fe20007f1e0ff */
[----:B------:R-:W-:-:S04]  /*6500*/  IMAD.MOV.U32 R6, RZ, RZ, R5 ;  /* 0x000000ffff067224 */ /* 0x000fc800078e0005 */
[----:B------:R-:W-:-:S08]  /*6510*/  IMAD.WIDE.U32.X R6, R11, R9, R6, P0 ;  /* 0x000000090b067225 */ /* 0x000fd000000e0406 */
.L_x_165:
[----:B------:R-:W3:Y:S01]  /*6520*/  LDC.64 R26, c[0x0][0x640] ;  /* 0x00019000ff1a7b82 */ /* 0x000ee20000000a00 */
[-C--:B------:R-:W-:Y:S01]  /*6530*/  SHF.R.U64 R11, R6, R0.reuse, R7 ;  /* 0x00000000060b7219 */ /* 0x080fe20000001207 */
[----:B------:R-:W-:Y:S01]  /*6540*/  IMAD.MOV.U32 R19, RZ, RZ, R17 ;  /* 0x000000ffff137224 */ /* 0x000fe200078e0011 */
[----:B------:R-:W-:Y:S01]  /*6550*/  SHF.R.U32.HI R0, RZ, R0, R7 ;  /* 0x00000000ff007219 */ /* 0x000fe20000011607 */
[----:B-1----:R-:W-:Y:S01]  /*6560*/  IMAD.MOV R14, RZ, RZ, -R14 ;  /* 0x000000ffff0e7224 */ /* 0x002fe200078e0a0e */
[----:B------:R-:W-:Y:S01]  /*6570*/  IADD3 R5, P0, RZ, -R11, RZ ;  /* 0x8000000bff057210 */ /* 0x000fe20007f1e0ff */
[----:B------:R-:W-:Y:S01]  /*6580*/  ULDC UR4, c[0x0][0x154] ;  /* 0x0000550000047ab9 */ /* 0x000fe20000000800 */
[----:B------:R-:W-:Y:S01]  /*6590*/  IMAD.MOV.U32 R7, RZ, RZ, 0x1 ;  /* 0x00000001ff077424 */ /* 0x000fe200078e00ff */
[----:B------:R-:W1:Y:S01]  /*65a0*/  LDC R4, c[0x0][0x618] ;  /* 0x00018600ff047b82 */ /* 0x000e620000000800 */
[----:B------:R-:W-:Y:S02]  /*65b0*/  IMAD R22, R15, R14, R10 ;  /* 0x0000000e0f167224 */ /* 0x000fe400078e020a */
[----:B------:R-:W-:-:S04]  /*65c0*/  IMAD.X R3, RZ, RZ, ~R0, P0 ;  /* 0x000000ffff037224 */ /* 0x000fc800000e0e00 */
[-C--:B--2---:R-:W-:Y:S01]  /*65d0*/  IMAD R0, R3, R12.reuse, RZ ;  /* 0x0000000c03007224 */ /* 0x084fe200078e02ff */
[----:B------:R-:W2:Y:S01]  /*65e0*/  LDC R6, c[0x0][0x608] ;  /* 0x00018200ff067b82 */ /* 0x000ea20000000800 */
[----:B0-----:R-:W-:-:S04]  /*65f0*/  IMAD.WIDE.U32 R2, R5, R12, R18 ;  /* 0x0000000c05027225 */ /* 0x001fc800078e0012 */
[----:B------:R-:W-:Y:S01]  /*6600*/  IMAD R5, R5, R13, R0 ;  /* 0x0000000d05057224 */ /* 0x000fe200078e0200 */
[----:B------:R-:W-:Y:S02]  /*6610*/  I2FP.F32.U32 R0, R20 ;  /* 0x0000001400007245 */ /* 0x000fe40000201000 */
[----:B------:R-:W0:Y:S01]  /*6620*/  LDC R24, c[0x0][0x658] ;  /* 0x00019600ff187b82 */ /* 0x000e220000000800 */
[----:B------:R-:W-:Y:S01]  /*6630*/  IMAD.IADD R3, R3, 0x1, R5 ;  /* 0x0000000103037824 */ /* 0x000fe200078e0205 */
[----:B---3--:R-:W-:Y:S01]  /*6640*/  ISETP.NE.U32.AND P0, PT, R26, RZ, PT ;  /* 0x000000ff1a00720c */ /* 0x008fe20003f05070 */
[----:B------:R-:W-:Y:S01]  /*6650*/  FMUL R0, R0, UR4 ;  /* 0x0000000400007c20 */ /* 0x000fe20008400000 */
[----:B------:R-:W-:Y:S02]  /*6660*/  IMAD.MOV.U32 R5, RZ, RZ, -0x1 ;  /* 0xffffffffff057424 */ /* 0x000fe400078e00ff */
[----:B------:R-:W-:Y:S01]  /*6670*/  ISETP.NE.AND.EX P0, PT, R27, RZ, PT, P0 ;  /* 0x000000ff1b00720c */ /* 0x000fe20003f05300 */
[----:B------:R3:W4:Y:S01]  /*6680*/  F2I.U32.TRUNC.NTZ R12, R0 ;  /* 0x00000000000c7305 */ /* 0x000722000020f000 */
[----:B------:R-:W3:Y:S01]  /*6690*/  LDC R15, c[0x0][0x148] ;  /* 0x00005200ff0f7b82 */ /* 0x000ee20000000800 */
[----:B-1----:R-:W-:-:S02]  /*66a0*/  SHF.R.U64 R10, R2, R4, R3 ;  /* 0x00000004020a7219 */ /* 0x002fc40000001203 */
[----:B------:R-:W-:-:S05]  /*66b0*/  SHF.R.U32.HI R3, RZ, R4, R3 ;  /* 0x00000004ff037219 */ /* 0x000fca0000011603 */
[----:B------:R-:W1:Y:S01]  /*66c0*/  LDC R14, c[0x0][0x600] ;  /* 0x00018000ff0e7b82 */ /* 0x000e620000000800 */
[-CC-:B--2---:R-:W-:Y:S02]  /*66d0*/  SHF.R.U64 R8, R10, R6.reuse, R3.reuse ;  /* 0x000000060a087219 */ /* 0x184fe40000001203 */
[----:B------:R-:W-:-:S05]  /*66e0*/  SHF.R.U32.HI R3, RZ, R6, R3 ;  /* 0x00000006ff037219 */ /* 0x000fca0000011603 */
[----:B------:R-:W2:Y:S01]  /*66f0*/  LDC R21, c[0x0][0x648] ;  /* 0x00019200ff157b82 */ /* 0x000ea20000000800 */
[-CC-:B0-----:R-:W-:Y:S02]  /*6700*/  SHF.R.U64 R13, R8, R24.reuse, R3.reuse ;  /* 0x00000018080d7219 */ /* 0x181fe40000001203 */
[-C--:B------:R-:W-:Y:S02]  /*6710*/  SHF.L.U32 R5, R5, R24.reuse, RZ ;  /* 0x0000001805057219 */ /* 0x080fe400000006ff */
[-C--:B------:R-:W-:Y:S01]  /*6720*/  SHF.R.U32.HI R3, RZ, R24.reuse, R3 ;  /* 0x00000018ff037219 */ /* 0x080fe20000011603 */
[----:B------:R-:W-:Y:S01]  /*6730*/  IMAD.MOV.U32 R2, RZ, RZ, R13 ;  /* 0x000000ffff027224 */ /* 0x000fe200078e000d */
[----:B------:R-:W-:Y:S01]  /*6740*/  SHF.L.U32 R24, R7, R24, RZ ;  /* 0x0000001807187219 */ /* 0x000fe200000006ff */
[----:B------:R-:W0:Y:S01]  /*6750*/  LDC R25, c[0x0][0x638] ;  /* 0x00018e00ff197b82 */ /* 0x000e220000000800 */
[----:B------:R-:W-:-:S07]  /*6760*/  LOP3.LUT R19, RZ, R5, RZ, 0x33, !PT ;  /* 0x00000005ff137212 */ /* 0x000fce00078e33ff */
[----:B------:R-:W0:Y:S01]  /*6770*/  LDC R28, c[0x0][0x610] ;  /* 0x00018400ff1c7b82 */ /* 0x000e220000000800 */
[----:B----4-:R-:W-:Y:S05]  /*6780*/  @!P0 BRA `(.L_x_166) ;  /* 0x0000000000288947 */ /* 0x010fea0003800000 */
[----:B---3--:R-:W3:Y:S02]  /*6790*/  LDC R0, c[0x0][0x64c] ;  /* 0x00019300ff007b82 */ /* 0x008ee40000000800 */
        /* <DEDUP_REMOVED lines=9> */
.L_x_166:
[----:B------:R-:W4:Y:S01]  /*6830*/  LDC R4, c[0x0][0x65c] ;  /* 0x00019700ff047b82 */ /* 0x000f220000000800 */
[----:B--23--:R-:W-:Y:S01]  /*6840*/  SHF.R.U64 R0, R2, R21, R3 ;  /* 0x0000001502007219 */ /* 0x00cfe20000001203 */
[----:B-1----:R-:W-:Y:S01]  /*6850*/  VIADD R3, R14, 0xffffffff ;  /* 0xffffffff0e037836 */ /* 0x002fe20000000000 */
[----:B------:R-:W-:Y:S01]  /*6860*/  LOP3.LUT R19, R8, R19, RZ, 0xc0, !PT ;  /* 0x0000001308137212 */ /* 0x000fe200078ec0ff */
[----:B------:R-:W-:Y:S02]  /*6870*/  IMAD.MOV R12, RZ, RZ, -R12 ;  /* 0x000000ffff0c7224 */ /* 0x000fe400078e0a0c */
[----:B------:R-:W-:Y:S01]  /*6880*/  IMAD.MOV R2, RZ, RZ, -R0 ;  /* 0x000000ffff027224 */ /* 0x000fe200078e0a00 */
[----:B------:R-:W-:Y:S01]  /*6890*/  LOP3.LUT R3, R10, R3, RZ, 0xc0, !PT ;  /* 0x000000030a037212 */ /* 0x000fe200078ec0ff */
[----:B------:R-:W-:Y:S02]  /*68a0*/  IMAD R19, R24, R0, R19 ;  /* 0x0000000018137224 */ /* 0x000fe400078e0213 */
[----:B0-----:R-:W-:-:S04]  /*68b0*/  IMAD R0, R2, R25, R13 ;  /* 0x0000001902007224 */ /* 0x001fc800078e020d */
[----:B------:R-:W-:Y:S01]  /*68c0*/  IMAD R2, R0, R14, R3 ;  /* 0x0000000e00027224 */ /* 0x000fe200078e0203 */
[----:B----4-:R-:W-:Y:S01]  /*68d0*/  ISETP.NE.AND P0, PT, R4, 0x1, PT ;  /* 0x000000010400780c */ /* 0x010fe20003f05270 */
[----:B------:R-:W-:-:S05]  /*68e0*/  IMAD.MOV.U32 R4, RZ, RZ, 0x1 ;  /* 0x00000001ff047424 */ /* 0x000fca00078e00ff */
[----:B------:R-:W-:-:S07]  /*68f0*/  PRMT R0, R4, 0x7610, R0 ;  /* 0x0000761004007816 */ /* 0x000fce0000000000 */
[----:B------:R-:W-:-:S04]  /*6900*/  @P0 IMAD R22, R15, R12, R20 ;  /* 0x0000000c0f160224 */ /* 0x000fc800078e0214 */
[----:B------:R-:W-:-:S05]  /*6910*/  IMAD R19, R19, R28, R22 ;  /* 0x0000001c13137224 */ /* 0x000fca00078e0216 */
[----:B------:R-:W-:Y:S02]  /*6920*/  SEL R22, R2, R19, !P0 ;  /* 0x0000001302167207 */ /* 0x000fe40004000000 */
[----:B------:R-:W-:Y:S01]  /*6930*/  SEL R19, R19, R2, !P0 ;  /* 0x0000000213137207 */ /* 0x000fe20004000000 */
[----:B------:R-:W-:-:S07]  /*6940*/  IMAD.MOV.U32 R2, RZ, RZ, R11 ;  /* 0x000000ffff027224 */ /* 0x000fce00078e000b */
.L_x_164:
[----:B------:R-:W-:Y:S02]  /*6950*/  LOP3.LUT P0, RZ, R0, 0xff, RZ, 0xc0, !PT ;  /* 0x000000ff00ff7812 */ /* 0x000fe4000780c0ff */
[----:B------:R-:W-:-:S11]  /*6960*/  LOP3.LUT R103, R103, 0x1, RZ, 0x3c, !PT ;  /* 0x0000000167677812 */ /* 0x000fd600078e3cff */
[----:B------:R-:W-:Y:S05]  /*6970*/  @P0 BRA `(.L_x_167) ;  /* 0xffffffac00c40947 */ /* 0x000fea000383ffff */
[----:B------:R-:W-:Y:S05]  /*6980*/  EXIT ;  /* 0x000000000000794d */ /* 0x000fea0003800000 */
.L_x_18:
[----:B------:R-:W-:-:S08]  /*6990*/  ISETP.NE.AND P0, PT, R5, RZ, PT ;  /* 0x000000ff0500720c */ /* 0x000fd00003f05270 */
[----:B0-2---:R-:W0:-:S00]  /*69a0*/  USETMAXREG.DEALLOC.CTAPOOL 0x28 ;  /* 0x00000028000079c8 */ /* 0x005e0000080e0500 */
[----:B------:R-:W-:Y:S05]  /*69b0*/  @P0 EXIT ;  /* 0x000000000000094d */ /* 0x000fea0003800000 */
[----:B0-----:R-:W-:Y:S01]  /*69c0*/  LOP3.LUT P0, RZ, R8, 0xff, RZ, 0xc0, !PT ;  /* 0x000000ff08ff7812 */ /* 0x001fe2000780c0ff */
[----:B------:R-:W-:Y:S02]  /*69d0*/  IMAD.MOV.U32 R0, RZ, RZ, 0x1 ;  /* 0x00000001ff007424 */ /* 0x000fe400078e00ff */
[----:B------:R-:W-:-:S10]  /*69e0*/  IMAD.MOV.U32 R8, RZ, RZ, RZ ;  /* 0x000000ffff087224 */ /* 0x000fd400078e00ff */
[----:B------:R-:W-:Y:S05]  /*69f0*/  @!P0 BRA `(.L_x_168) ;  /* 0x0000000c00388947 */ /* 0x000fea0003800000 */
[----:B------:R-:W0:Y:S01]  /*6a00*/  S2UR UR8, SR_CgaCtaId ;  /* 0x00000000000879c3 */ /* 0x000e220000008800 */
[----:B------:R-:W-:Y:S01]  /*6a10*/  LOP3.LUT P0, RZ, R4, 0x1f, RZ, 0xc0, !PT ;  /* 0x0000001f04ff7812 */ /* 0x000fe2000780c0ff */
[----:B------:R-:W-:Y:S01]  /*6a20*/  ULDC UR5, c[0x0][0x658] ;  /* 0x0001960000057ab9 */ /* 0x000fe20000000800 */
[----:B------:R-:W-:Y:S01]  /*6a30*/  UMOV UR6, 0xffffffff ;  /* 0xffffffff00067882 */ /* 0x000fe20000000000 */
[----:B------:R-:W-:Y:S01]  /*6a40*/  BSSY B0, `(.L_x_168) ;  /* 0x00000c9000007945 */ /* 0x000fe20003800000 */
[----:B------:R-:W-:Y:S01]  /*6a50*/  USHF.L.U32 UR6, UR6, UR5, URZ ;  /* 0x0000000506067299 */ /* 0x000fe2000800063f */
[C---:B------:R-:W-:Y:S01]  /*6a60*/  ISETP.NE.AND P2, PT, R3.reuse, RZ, PT ;  /* 0x000000ff0300720c */ /* 0x040fe20003f45270 */
[----:B------:R-:W-:Y:S01]  /*6a70*/  IMAD.MOV.U32 R9, RZ, RZ, 0x1 ;  /* 0x00000001ff097424 */ /* 0x000fe200078e00ff */
[----:B------:R-:W-:Y:S01]  /*6a80*/  ISETP.NE.OR P0, PT, R3, RZ, !P0 ;  /* 0x000000ff0300720c */ /* 0x000fe20004705670 */
[----:B------:R-:W-:Y:S01]  /*6a90*/  IMAD.MOV.U32 R0, RZ, RZ, 0x1 ;  /* 0x00000001ff007424 */ /* 0x000fe200078e00ff */
[----:B------:R-:W-:Y:S01]  /*6aa0*/  LOP3.LUT R6, R16, 0x2, RZ, 0xfc, !PT ;  /* 0x0000000210067812 */ /* 0x000fe200078efcff */
[----:B------:R-:W-:Y:S01]  /*6ab0*/  IMAD.MOV.U32 R8, RZ, RZ, RZ ;  /* 0x000000ffff087224 */ /* 0x000fe200078e00ff */
[----:B------:R-:W-:Y:S01]  /*6ac0*/  ULDC UR4, c[0x0][0x600] ;  /* 0x0001800000047ab9 */ /* 0x000fe20000000800 */
[----:B------:R-:W-:Y:S01]  /*6ad0*/  UMOV UR7, 0x1 ;  /* 0x0000000100077882 */ /* 0x000fe20000000000 */
[----:B------:R-:W-:-:S02]  /*6ae0*/  UIADD3 UR22, UR40, 0x1, URZ ;  /* 0x0000000128167890 */ /* 0x000fc4000fffe03f */
[----:B------:R-:W-:Y:S02]  /*6af0*/  UIADD3 UR15, UR4, -0x1, URZ ;  /* 0xffffffff040f7890 */ /* 0x000fe4000fffe03f */
[----:B------:R-:W-:Y:S02]  /*6b00*/  USHF.L.U32 UR17, UR7, UR5, URZ ;  /* 0x0000000507117299 */ /* 0x000fe4000800063f */
[----:B------:R-:W-:Y:S01]  /*6b10*/  ULOP3.LUT UR16, URZ, UR6, URZ, 0x33, !UPT ;  /* 0x000000063f107292 */ /* 0x000fe2000f8e333f */
[----:B------:R-:W-:Y:S01]  /*6b20*/  ULDC.64 UR20, c[0x0][0x198] ;  /* 0x0000660000147ab9 */ /* 0x000fe20000000a00 */
[----:B0-----:R-:W-:-:S10]  /*6b30*/  IMAD.U32 R7, RZ, RZ, UR8 ;  /* 0x00000008ff077e24 */ /* 0x001fd4000f8e00ff */
.L_x_180:
[----:B------:R-:W-:-:S03]  /*6b40*/  UMOV UR4, 0xffffffff ;  /* 0xffffffff00047882 */ /* 0x000fc60000000000 */
[----:B------:R-:W-:Y:S05]  /*6b50*/  BRA.DIV UR4, `(.L_x_169) ;  /* 0x0000001604ec7947 */ /* 0x000fea000b800000 */
[----:B------:R-:W-:-:S13]  /*6b60*/  ELECT P6, URZ, PT ;  /* 0x00000000003f782f */ /* 0x000fda00038c0000 */
.L_x_207:
[----:B------:R-:W0:Y:S01]  /*6b70*/  LDC R3, c[0x0][0x28c] ;  /* 0x0000a300ff037b82 */ /* 0x000e220000000800 */
[----:B------:R-:W-:Y:S01]  /*6b80*/  BSSY B1, `(.L_x_170) ;  /* 0x000003c000017945 */ /* 0x000fe20003800000 */
[----:B0-----:R-:W-:-:S13]  /*6b90*/  ISETP.LT.OR P6, PT, R3, 0x1, !P6 ;  /* 0x000000010300780c */ /* 0x001fda00077c1670 */
[----:B------:R-:W-:Y:S05]  /*6ba0*/  @P6 BRA `(.L_x_171) ;  /* 0x0000000000e46947 */ /* 0x000fea0003800000 */
[----:B------:R-:W-:Y:S02]  /*6bb0*/  IMAD R7, R19, 0x2, R7 ;  /* 0x0000000213077824 */ /* 0x000fe400078e0207 */
[----:B------:R-:W-:Y:S02]  /*6bc0*/  IMAD.SHL.U32 R22, R22, 0x80, RZ ;  /* 0x0000008016167824 */ /* 0x000fe400078e00ff */
[----:B------:R-:W-:Y:S02]  /*6bd0*/  IMAD.MOV.U32 R14, RZ, RZ, RZ ;  /* 0x000000ffff0e7224 */ /* 0x000fe400078e00ff */
[----:B------:R-:W-:Y:S02]  /*6be0*/  IMAD.U32 R15, RZ, RZ, UR22 ;  /* 0x00000016ff0f7e24 */ /* 0x000fe4000f8e00ff */
[----:B------:R-:W-:Y:S02]  /*6bf0*/  IMAD.MOV.U32 R3, RZ, RZ, R0 ;  /* 0x000000ffff037224 */ /* 0x000fe400078e0000 */
[----:B------:R-:W-:-:S02]  /*6c00*/  IMAD.MOV.U32 R4, RZ, RZ, R8 ;  /* 0x000000ffff047224 */ /* 0x000fc400078e0008 */
[----:B------:R-:W-:-:S07]  /*6c10*/  IMAD.SHL.U32 R11, R7, 0x20, RZ ;  /* 0x00000020070b7824 */ /* 0x000fce00078e00ff */
.L_x_175:
[----:B------:R-:W0:Y:S01]  /*6c20*/  S2UR UR4, SR_CgaCtaId ;  /* 0x00000000000479c3 */ /* 0x000e220000008800 */
[----:B------:R-:W-:Y:S02]  /*6c30*/  MOV R10, 0x400 ;  /* 0x00000400000a7802 */ /* 0x000fe40000000f00 */
[----:B------:R-:W-:Y:S01]  /*6c40*/  SHF.L.U32 R5, R3, 0x1f, RZ ;  /* 0x0000001f03057819 */ /* 0x000fe200000006ff */
[----:B0-----:R-:W-:-:S05]  /*6c50*/  IMAD.U32 R7, RZ, RZ, UR4 ;  /* 0x00000004ff077e24 */ /* 0x001fca000f8e00ff */
[----:B------:R-:W-:Y:S02]  /*6c60*/  LEA R13, R7, R10, 0x18 ;  /* 0x0000000a070d7211 */ /* 0x000fe400078ec0ff */
[----:B------:R-:W0:Y:S03]  /*6c70*/  @!P2 LDC R10, c[0x0][0x500] ;  /* 0x00014000ff0aab82 */ /* 0x000e260000000800 */
[----:B------:R-:W-:-:S04]  /*6c80*/  IMAD R12, R4, 0x8, R13 ;  /* 0x00000008040c7824 */ /* 0x000fc800078e020d */
[----:B------:R-:W1:Y:S02]  /*6c90*/  SYNCS.PHASECHK.TRANS64.TRYWAIT P1, [R12+URZ+0x90], R5 ;  /* 0x000090050c0075a7 */ /* 0x000e64000802017f */
[----:B-1----:R-:W-:Y:S05]  /*6ca0*/  @!P1 BRA `(.L_x_172) ;  /* 0x0000001400b89947 */ /* 0x002fea0003800000 */
.L_x_208:
[----:B-1----:R-:W-:Y:S01]  /*6cb0*/  PRMT R5, R6, 0x9910, RZ ;  /* 0x0000991006057816 */ /* 0x002fe200000000ff */
[----:B0-----:R0:W-:Y:S03]  /*6cc0*/  @!P2 SYNCS.ARRIVE.TRANS64 RZ, [R12+URZ], R10 ;  /* 0x0000000a0cffa9a7 */ /* 0x0011e6000800003f */
[----:B------:R-:W-:-:S13]  /*6cd0*/  ISETP.NE.AND P1, PT, R5, 0x2, PT ;  /* 0x000000020500780c */ /* 0x000fda0003f25270 */
[----:B0-----:R-:W-:Y:S05]  /*6ce0*/  @P1 BRA `(.L_x_173) ;  /* 0x0000000000041947 */ /* 0x001fea0003800000 */
[----:B------:R-:W-:Y:S01]  /*6cf0*/  BPT.TRAP 0x1 ;  /* 0x000000040000795c */ /* 0x000fe20000300000 */
.L_x_173:
[----:B------:R-:W-:Y:S05]  /*6d00*/  @P0 BRA `(.L_x_174) ;  /* 0x0000000000040947 */ /* 0x000fea0003800000 */
[----:B------:R-:W-:Y:S01]  /*6d10*/  BPT.TRAP 0x1 ;  /* 0x000000040000795c */ /* 0x000fe20000300000 */
.L_x_174:
[----:B------:R-:W-:Y:S01]  /*6d20*/  IMAD R5, R4, 0x2, R7 ;  /* 0x0000000204057824 */ /* 0x000fe200078e0207 */
[----:B------:R-:W-:Y:S01]  /*6d30*/  R2UR UR9, R12 ;  /* 0x000000000c0972ca */ /* 0x000fe200000e0000 */
[----:B------:R-:W-:Y:S01]  /*6d40*/  VIADD R15, R15, 0xffffffff ;  /* 0xffffffff0f0f7836 */ /* 0x000fe20000000000 */
[----:B------:R-:W-:Y:S01]  /*6d50*/  UIADD3 UR4, UP0, UR20, 0xf0, URZ ;  /* 0x000000f014047890 */ /* 0x000fe2000ff1e03f */
[----:B------:R-:W-:Y:S01]  /*6d60*/  IMAD.SHL.U32 R5, R5, 0x400, RZ ;  /* 0x0000040005057824 */ /* 0x000fe200078e00ff */
[----:B------:R-:W-:Y:S01]  /*6d70*/  R2UR UR11, R11 ;  /* 0x000000000b0b72ca */ /* 0x000fe200000e0000 */
[----:B------:R-:W-:Y:S01]  /*6d80*/  UIADD3 UR24, UP1, UR20, 0x1f0, URZ ;  /* 0x000001f014187890 */ /* 0x000fe2000ff3e03f */
[----:B------:R-:W-:Y:S01]  /*6d90*/  R2UR UR10, R14 ;  /* 0x000000000e0a72ca */ /* 0x000fe200000e0000 */
[--C-:B------:R-:W-:Y:S01]  /*6da0*/  IMAD R5, R5, 0x2, R13.reuse ;  /* 0x0000000205057824 */ /* 0x100fe200078e020d */
[----:B------:R-:W-:Y:S01]  /*6db0*/  R2UR UR12, R2 ;  /* 0x00000000020c72ca */ /* 0x000fe200000e0000 */
[----:B------:R-:W-:Y:S01]  /*6dc0*/  IMAD R13, R4, 0x2000, R13 ;  /* 0x00002000040d7824 */ /* 0x000fe200078e020d */
[----:B------:R-:W-:Y:S01]  /*6dd0*/  R2UR UR18, R22 ;  /* 0x00000000161272ca */ /* 0x000fe200000e0000 */
[----:B------:R-:W-:Y:S01]  /*6de0*/  VIADD R4, R4, 0x1 ;  /* 0x0000000104047836 */ /* 0x000fe20000000000 */
[----:B------:R-:W-:Y:S01]  /*6df0*/  R2UR UR5, R5 ;  /* 0x00000000050572ca */ /* 0x000fe200000e0000 */
[----:B------:R-:W-:Y:S01]  /*6e00*/  UIADD3.X UR25, URZ, UR21, URZ, UP1, !UPT ;  /* 0x000000153f197290 */ /* 0x000fe20008ffe43f */
[----:B------:R-:W-:Y:S01]  /*6e10*/  R2UR UR8, R13 ;  /* 0x000000000d0872ca */ /* 0x000fe200000e0000 */
[----:B------:R-:W-:Y:S01]  /*6e20*/  UMOV UR19, 0x30000 ;  /* 0x0003000000137882 */ /* 0x000fe20000000000 */
[----:B------:R-:W-:Y:S01]  /*6e30*/  ISETP.GT.AND P3, PT, R15, 0x1, PT ;  /* 0x000000010f00780c */ /* 0x000fe20003f64270 */
[----:B------:R-:W-:Y:S01]  /*6e40*/  UMOV UR6, 0x0 ;  /* 0x0000000000067882 */ /* 0x000fe20000000000 */
[----:B------:R-:W-:Y:S01]  /*6e50*/  UMOV UR7, 0x10000000 ;  /* 0x1000000000077882 */ /* 0x000fe20000000000 */
[----:B------:R-:W-:Y:S01]  /*6e60*/  ISETP.NE.AND P1, PT, R4, 0x12, PT ;  /* 0x000000120400780c */ /* 0x000fe20003f25270 */
[----:B------:R-:W-:-:S03]  /*6e70*/  VIADD R14, R14, 0x20 ;  /* 0x000000200e0e7836 */ /* 0x000fc60000000000 */
[----:B------:R-:W-:Y:S02]  /*6e80*/  SEL R10, RZ, 0x1, P1 ;  /* 0x00000001ff0a7807 */ /* 0x000fe40000800000 */
[----:B------:R-:W-:Y:S01]  /*6e90*/  UIADD3 UR13, UR5, 0x200, URZ ;  /* 0x00000200050d7890 */ /* 0x000fe2000fffe03f */
[----:B------:R-:W-:Y:S01]  /*6ea0*/  SEL R4, R4, RZ, P1 ;  /* 0x000000ff04047207 */ /* 0x000fe20000800000 */
[----:B------:R-:W-:Y:S01]  /*6eb0*/  UIADD3.X UR5, URZ, UR21, URZ, UP0, !UPT ;  /* 0x000000153f057290 */ /* 0x000fe200087fe43f */
[----:B------:R-:W-:Y:S01]  /*6ec0*/  LOP3.LUT R3, R3, R10, RZ, 0x3c, !PT ;  /* 0x0000000a03037212 */ /* 0x000fe200078e3cff */
[----:B------:R-:W-:-:S03]  /*6ed0*/  UIADD3 UR14, UR8, 0x12200, URZ ;  /* 0x00012200080e7890 */ /* 0x000fc6000fffe03f */
[----:B------:R-:W-:-:S04]  /*6ee0*/  UMOV UR8, UR13 ;  /* 0x0000000d00087c82 */ /* 0x000fc80008000000 */
[----:B------:R0:W-:Y:S02]  /*6ef0*/  UTMALDG.3D.MULTICAST [UR8], [UR4], UR19, desc[UR6] ;  /* 0x00000608040073b4 */ /* 0x0001e40008011813 */
[----:B0-----:R-:W-:Y:S01]  /*6f00*/  UMOV UR8, UR14 ;  /* 0x0000000e00087c82 */ /* 0x001fe20008000000 */
[----:B------:R-:W-:Y:S02]  /*6f10*/  UMOV UR11, UR18 ;  /* 0x00000012000b7c82 */ /* 0x000fe40008000000 */
[----:B------:R0:W-:Y:S02]  /*6f20*/  UTMALDG.3D [UR8], [UR24], desc[UR6] ;  /* 0x00000608180075b4 */ /* 0x0001e40008011000 */
[----:B0-----:R-:W-:Y:S05]  /*6f30*/  @P3 BRA `(.L_x_175) ;  /* 0xfffffffc00383947 */ /* 0x001fea000383ffff */
.L_x_171:
[----:B------:R-:W-:Y:S05]  /*6f40*/  BSYNC B1 ;  /* 0x0000000000017941 */ /* 0x000fea0003800000 */
.L_x_170:
[----:B------:R-:W2:Y:S01]  /*6f50*/  LDL.64 R12, [R1] ;  /* 0x00000000010c7983 */ /* 0x000ea20000100a00 */
[----:B------:R-:W-:Y:S01]  /*6f60*/  LOP3.LUT P4, RZ, R9, 0xff, RZ, 0xc0, !PT ;  /* 0x000000ff09ff7812 */ /* 0x000fe2000788c0ff */
[----:B------:R-:W-:Y:S01]  /*6f70*/  VIADD R8, R8, UR40 ;  /* 0x0000002808087c36 */ /* 0x000fe20008000000 */
[----:B------:R-:W-:Y:S01]  /*6f80*/  ULDC.64 UR4, c[0x0][0x650] ;  /* 0x0001940000047ab9 */ /* 0x000fe20000000a00 */
[----:B------:R-:W-:Y:S01]  /*6f90*/  IMAD.U32 R5, RZ, RZ, UR40 ;  /* 0x00000028ff057e24 */ /* 0x000fe2000f8e00ff */
[----:B------:R-:W-:Y:S01]  /*6fa0*/  UISETP.GE.U32.AND UP0, UPT, UR40, 0x12, UPT ;  /* 0x000000122800788c */ /* 0x000fe2000bf06070 */
[----:B------:R-:W-:Y:S01]  /*6fb0*/  BSSY B1, `(.L_x_176) ;  /* 0x000006f000017945 */ /* 0x000fe20003800000 */
[----:B------:R-:W-:Y:S01]  /*6fc0*/  ISETP.GT.U32.AND P1, PT, R8, 0x11, PT ;  /* 0x000000110800780c */ /* 0x000fe20003f24070 */
[----:B------:R-:W-:Y:S01]  /*6fd0*/  IMAD.MOV.U32 R19, RZ, RZ, -0x1 ;  /* 0xffffffffff137424 */ /* 0x000fe200078e00ff */
[----:B------:R-:W-:Y:S01]  /*6fe0*/  PRMT R9, RZ, 0x7610, R9 ;  /* 0x00007610ff097816 */ /* 0x000fe20000000009 */
[----:B------:R-:W-:Y:S01]  /*6ff0*/  IMAD.MOV.U32 R22, RZ, RZ, -0x1 ;  /* 0xffffffffff167424 */ /* 0x000fe200078e00ff */
[----:B------:R-:W-:-:S02]  /*7000*/  ISETP.LT.U32.AND P1, PT, R5, 0x12, P1 ;  /* 0x000000120500780c */ /* 0x000fc40000f21070 */
[----:B------:R-:W-:Y:S01]  /*7010*/  PLOP3.LUT P3, PT, PT, PT, UP0, 0x80, 0x0 ;  /* 0x000000000000781c */ /* 0x000fe20003f6f008 */
[----:B------:R-:W0:Y:S01]  /*7020*/  @P4 S2R R7, SR_CgaCtaId ;  /* 0x0000000000074919 */ /* 0x000e220000008800 */
[----:B------:R-:W-:-:S04]  /*7030*/  @P4 MOV R2, 0x400 ;  /* 0x0000040000024802 */ /* 0x000fc80000000f00 */
[----:B0-----:R-:W-:Y:S01]  /*7040*/  @P4 LEA R4, R7, R2, 0x18 ;  /* 0x0000000207044211 */ /* 0x001fe200078ec0ff */
[----:B------:R-:W-:-:S03]  /*7050*/  IMAD.WIDE.U32 R2, R8, 0x38e38e39, RZ ;  /* 0x38e38e3908027825 */ /* 0x000fc600078e00ff */
[----:B------:R0:W-:Y:S01]  /*7060*/  @P4 SYNCS.ARRIVE.TRANS64.A1T0 RZ, [R4+URZ+0x158], RZ ;  /* 0x000158ff04ff49a7 */ /* 0x0001e2000810003f */
[----:B------:R-:W-:Y:S01]  /*7070*/  IMAD.MOV.U32 R2, RZ, RZ, -0x1 ;  /* 0xffffffffff027424 */ /* 0x000fe200078e00ff */
[----:B------:R-:W-:Y:S02]  /*7080*/  SHF.R.U32.HI R5, RZ, 0x2, R3 ;  /* 0x00000002ff057819 */ /* 0x000fe40000011603 */
[----:B------:R-:W-:-:S03]  /*7090*/  SEL R3, RZ, 0x1, !P1 ;  /* 0x00000001ff037807 */ /* 0x000fc60004800000 */
[----:B------:R-:W-:Y:S01]  /*70a0*/  IMAD R8, R5, -0x12, R8 ;  /* 0xffffffee05087824 */ /* 0x000fe200078e0208 */
[----:B------:R-:W-:Y:S02]  /*70b0*/  LOP3.LUT R0, R0, R3, RZ, 0x3c, !PT ;  /* 0x0000000300007212 */ /* 0x000fe400078e3cff */
[----:B------:R-:W-:Y:S02]  /*70c0*/  PRMT R3, RZ, 0x7610, R3 ;  /* 0x00007610ff037816 */ /* 0x000fe40000000003 */
[----:B------:R-:W-:Y:S02]  /*70d0*/  @P3 LOP3.LUT R0, R0, 0x1, R5, 0x78, !PT ;  /* 0x0000000100003812 */ /* 0x000fe400078e7805 */
[----:B--2---:R-:W-:-:S04]  /*70e0*/  IADD3 R18, P4, R18, R12, RZ ;  /* 0x0000000c12127210 */ /* 0x004fc80007f9e0ff */
[----:B------:R-:W-:Y:S01]  /*70f0*/  ISETP.GE.U32.AND P1, PT, R18, UR4, PT ;  /* 0x0000000412007c0c */ /* 0x000fe2000bf26070 */
[----:B------:R-:W-:-:S05]  /*7100*/  IMAD.X R17, R17, 0x1, R23, P4 ;  /* 0x0000000111117824 */ /* 0x000fca00020e0617 */
[----:B------:R-:W-:-:S13]  /*7110*/  ISETP.GE.U32.AND.EX P1, PT, R17, UR5, PT, P1 ;  /* 0x0000000511007c0c */ /* 0x000fda000bf26110 */
[----:B0-----:R-:W-:Y:S05]  /*7120*/  @P1 BRA `(.L_x_177) ;  /* 0x00000004005c1947 */ /* 0x001fea0003800000 */
[----:B------:R-:W0:Y:S01]  /*7130*/  S2R R12, SR_CTAID.X ;  /* 0x00000000000c7919 */ /* 0x000e220000002500 */
[----:B------:R-:W-:Y:S01]  /*7140*/  ULDC.64 UR4, c[0x0][0x628] ;  /* 0x00018a0000047ab9 */ /* 0x000fe20000000a00 */
[----:B------:R-:W1:Y:S01]  /*7150*/  LDC R13, c[0x0][0x144] ;  /* 0x00005100ff0d7b82 */ /* 0x000e620000000800 */
[----:B------:R-:W-:Y:S01]  /*7160*/  ISETP.NE.U32.AND P1, PT, RZ, UR4, PT ;  /* 0x00000004ff007c0c */ /* 0x000fe2000bf25070 */
[----:B------:R-:W2:Y:S01]  /*7170*/  S2R R10, SR_CTAID.Y ;  /* 0x00000000000a7919 */ /* 0x000ea20000002600 */
[----:B------:R-:W-:Y:S01]  /*7180*/  ULDC UR7, c[0x0][0x630] ;  /* 0x00018c0000077ab9 */ /* 0x000fe20000000800 */
[----:B------:R-:W-:Y:S01]  /*7190*/  ULDC UR8, c[0x0][0x150] ;  /* 0x0000540000087ab9 */ /* 0x000fe20000000800 */
[----:B------:R-:W-:Y:S01]  /*71a0*/  ISETP.NE.AND.EX P1, PT, RZ, UR5, PT, P1 ;  /* 0x00000005ff007c0c */ /* 0x000fe2000bf25310 */
[----:B------:R-:W-:Y:S02]  /*71b0*/  IMAD.MOV.U32 R2, RZ, RZ, R18 ;  /* 0x000000ffff027224 */ /* 0x000fe400078e0012 */
[----:B------:R-:W-:Y:S01]  /*71c0*/  IMAD.MOV.U32 R3, RZ, RZ, R17 ;  /* 0x000000ffff037224 */ /* 0x000fe200078e0011 */
[----:B0-----:R-:W-:-:S09]  /*71d0*/  I2FP.F32.U32 R14, R12 ;  /* 0x0000000c000e7245 */ /* 0x001fd20000201000 */
[----:B------:R-:W-:Y:S05]  /*71e0*/  @!P1 BRA `(.L_x_178) ;  /* 0x0000000000289947 */ /* 0x000fea0003800000 */
[----:B------:R-:W-:Y:S02]  /*71f0*/  ULDC UR6, c[0x0][0x634] ;  /* 0x00018d0000067ab9 */ /* 0x000fe40000000800 */
[----:B------:R-:W-:-:S05]  /*7200*/  IADD3 R3, P1, R18, UR6, RZ ;  /* 0x0000000612037c10 */ /* 0x000fca000ff3e0ff */
[----:B------:R-:W-:-:S04]  /*7210*/  IMAD.X R11, RZ, RZ, R17, P1 ;  /* 0x000000ffff0b7224 */ /* 0x000fc800008e0611 */
[----:B------:R-:W-:-:S04]  /*7220*/  IMAD.WIDE.U32 R4, R11, UR4, RZ ;  /* 0x000000040b047c25 */ /* 0x000fc8000f8e00ff */
[----:B------:R-:W-:-:S04]  /*7230*/  IMAD.WIDE.U32 R4, P1, R3, UR5, R4 ;  /* 0x0000000503047c25 */ /* 0x000fc8000f820004 */
[----:B------:R-:W-:-:S04]  /*7240*/  IMAD.WIDE.U32 R2, R3, UR4, RZ ;  /* 0x0000000403027c25 */ /* 0x000fc8000f8e00ff */
[----:B------:R-:W-:Y:S01]  /*7250*/  IMAD.MOV.U32 R2, RZ, RZ, R5 ;  /* 0x000000ffff027224 */ /* 0x000fe200078e0005 */
[----:B------:R-:W-:Y:S01]  /*7260*/  IADD3 RZ, P3, R3, R4, RZ ;  /* 0x0000000403ff7210 */ /* 0x000fe20007f7e0ff */
[----:B------:R-:W-:-:S04]  /*7270*/  IMAD.X R3, RZ, RZ, RZ, P1 ;  /* 0x000000ffff037224 */ /* 0x000fc800008e06ff */
[----:B------:R-:W-:-:S08]  /*7280*/  IMAD.WIDE.U32.X R2, R11, UR5, R2, P3 ;  /* 0x000000050b027c25 */ /* 0x000fd000098e0402 */
.L_x_178:
[----:B------:R-:W-:Y:S01]  /*7290*/  FMUL R14, R14, UR8 ;  /* 0x000000080e0e7c20 */ /* 0x000fe20008400000 */
[--C-:B------:R-:W-:Y:S01]  /*72a0*/  SHF.R.U64 R11, R2, UR7, R3.reuse ;  /* 0x00000007020b7c19 */ /* 0x100fe20008001203 */
[----:B------:R-:W-:Y:S01]  /*72b0*/  ULDC.64 UR4, c[0x0][0x620] ;  /* 0x0001880000047ab9 */ /* 0x000fe20000000a00 */
[----:B------:R-:W-:Y:S01]  /*72c0*/  SHF.R.U32.HI R2, RZ, UR7, R3 ;  /* 0x00000007ff027c19 */ /* 0x000fe20008011603 */
[----:B------:R-:W-:Y:S01]  /*72d0*/  IMAD.MOV.U32 R3, RZ, RZ, R17 ;  /* 0x000000ffff037224 */ /* 0x000fe200078e0011 */
[----:B------:R-:W-:Y:S01]  /*72e0*/  IADD3 R15, P1, RZ, -R11, RZ ;  /* 0x8000000bff0f7210 */ /* 0x000fe20007f3e0ff */
[----:B------:R-:W0:Y:S01]  /*72f0*/  F2I.U32.TRUNC.NTZ R14, R14 ;  /* 0x0000000e000e7305 */ /* 0x000e22000020f000 */
[----:B------:R-:W-:-:S03]  /*7300*/  ULDC.64 UR6, c[0x0][0x640] ;  /* 0x0001900000067ab9 */ /* 0x000fc60000000a00 */
[----:B------:R-:W-:Y:S01]  /*7310*/  IMAD.X R2, RZ, RZ, ~R2, P1 ;  /* 0x000000ffff027224 */ /* 0x000fe200008e0e02 */
[----:B------:R-:W-:-:S03]  /*7320*/  ISETP.NE.U32.AND P1, PT, RZ, UR6, PT ;  /* 0x00000006ff007c0c */ /* 0x000fc6000bf25070 */
[----:B------:R-:W-:Y:S01]  /*7330*/  IMAD R2, R2, UR4, RZ ;  /* 0x0000000402027c24 */ /* 0x000fe2000f8e02ff */
[----:B------:R-:W-:-:S03]  /*7340*/  ISETP.NE.AND.EX P1, PT, RZ, UR7, PT, P1 ;  /* 0x00000007ff007c0c */ /* 0x000fc6000bf25310 */
[C---:B------:R-:W-:Y:S01]  /*7350*/  IMAD R5, R15.reuse, UR5, R2 ;  /* 0x000000050f057c24 */ /* 0x040fe2000f8e0202 */
[----:B------:R-:W-:Y:S01]  /*7360*/  ULDC UR5, c[0x0][0x154] ;  /* 0x0000550000057ab9 */ /* 0x000fe20000000800 */
[----:B------:R-:W-:Y:S02]  /*7370*/  IMAD.MOV.U32 R2, RZ, RZ, R18 ;  /* 0x000000ffff027224 */ /* 0x000fe400078e0012 */
[----:B0-----:R-:W-:Y:S02]  /*7380*/  IMAD.MOV R4, RZ, RZ, -R14 ;  /* 0x000000ffff047224 */ /* 0x001fe400078e0a0e */
[----:B------:R-:W-:Y:S01]  /*7390*/  IMAD.WIDE.U32 R2, R15, UR4, R2 ;  /* 0x000000040f027c25 */ /* 0x000fe2000f8e0002 */
[----:B------:R-:W-:-:S03]  /*73a0*/  ULDC UR4, c[0x0][0x618] ;  /* 0x0001860000047ab9 */ /* 0x000fc60000000800 */
[----:B-1----:R-:W-:Y:S01]  /*73b0*/  IMAD R12, R13, R4, R12 ;  /* 0x000000040d0c7224 */ /* 0x002fe200078e020c */
[----:B--2---:R-:W-:Y:S01]  /*73c0*/  I2FP.F32.U32 R4, R10 ;  /* 0x0000000a00047245 */ /* 0x004fe20000201000 */
[----:B------:R-:W0:Y:S01]  /*73d0*/  LDC R13, c[0x0][0x148] ;  /* 0x00005200ff0d7b82 */ /* 0x000e220000000800 */
[----:B------:R-:W-:-:S03]  /*73e0*/  IMAD.IADD R3, R3, 0x1, R5 ;  /* 0x0000000103037824 */ /* 0x000fc600078e0205 */
[----:B------:R-:W-:Y:S02]  /*73f0*/  FMUL R4, R4, UR5 ;  /* 0x0000000504047c20 */ /* 0x000fe40008400000 */
[--C-:B------:R-:W-:Y:S02]  /*7400*/  SHF.R.U64 R14, R2, UR4, R3.reuse ;  /* 0x00000004020e7c19 */ /* 0x100fe40008001203 */
[----:B------:R-:W-:Y:S01]  /*7410*/  SHF.R.U32.HI R3, RZ, UR4, R3 ;  /* 0x00000004ff037c19 */ /* 0x000fe20008011603 */
[----:B------:R1:W2:Y:S01]  /*7420*/  F2I.U32.TRUNC.NTZ R20, R4 ;  /* 0x0000000400147305 */ /* 0x0002a2000020f000 */
[----:B------:R-:W-:Y:S02]  /*7430*/  ULDC UR4, c[0x0][0x608] ;  /* 0x0001820000047ab9 */ /* 0x000fe40000000800 */
[--C-:B------:R-:W-:Y:S02]  /*7440*/  SHF.R.U64 R19, R14, UR4, R3.reuse ;  /* 0x000000040e137c19 */ /* 0x100fe40008001203 */
[----:B------:R-:W-:Y:S01]  /*7450*/  SHF.R.U32.HI R2, RZ, UR4, R3 ;  /* 0x00000004ff027c19 */ /* 0x000fe20008011603 */
[----:B------:R-:W-:-:S03]  /*7460*/  ULDC UR4, c[0x0][0x658] ;  /* 0x0001960000047ab9 */ /* 0x000fc60000000800 */
[--C-:B------:R-:W-:Y:S02]  /*7470*/  SHF.R.U64 R15, R19, UR4, R2.reuse ;  /* 0x00000004130f7c19 */ /* 0x100fe40008001202 */
[----:B------:R-:W-:-:S03]  /*7480*/  SHF.R.U32.HI R21, RZ, UR4, R2 ;  /* 0x00000004ff157c19 */ /* 0x000fc60008011602 */
[----:B------:R-:W-:Y:S02]  /*7490*/  IMAD.MOV.U32 R2, RZ, RZ, R15 ;  /* 0x000000ffff027224 */ /* 0x000fe400078e000f */
[----:B------:R-:W-:Y:S01]  /*74a0*/  IMAD.MOV.U32 R3, RZ, RZ, R21 ;  /* 0x000000ffff037224 */ /* 0x000fe200078e0015 */
[----:B-12---:R-:W-:Y:S06]  /*74b0*/  @!P1 BRA `(.L_x_179) ;  /* 0x0000000000289947 */ /* 0x006fec0003800000 */
        /* <DEDUP_REMOVED lines=10> */
.L_x_179:
[----:B------:R-:W1:Y:S01]  /*7560*/  LDC R4, c[0x0][0x65c] ;  /* 0x00019700ff047b82 */ /* 0x000e620000000800 */
[----:B------:R-:W-:Y:S01]  /*7570*/  ULDC UR4, c[0x0][0x648] ;  /* 0x0001920000047ab9 */ /* 0x000fe20000000800 */
[----:B------:R-:W-:Y:S01]  /*7580*/  LOP3.LUT R19, R19, UR16, RZ, 0xc0, !PT ;  /* 0x0000001013137c12 */ /* 0x000fe2000f8ec0ff */
[----:B------:R-:W-:Y:S01]  /*7590*/  IMAD.MOV R20, RZ, RZ, -R20 ;  /* 0x000000ffff147224 */ /* 0x000fe200078e0a14 */
[----:B------:R-:W-:Y:S01]  /*75a0*/  SHF.R.U64 R2, R2, UR4, R3 ;  /* 0x0000000402027c19 */ /* 0x000fe20008001203 */
[----:B------:R-:W-:Y:S01]  /*75b0*/  ULDC UR4, c[0x0][0x638] ;  /* 0x00018e0000047ab9 */ /* 0x000fe20000000800 */
[----:B------:R-:W-:Y:S01]  /*75c0*/  LOP3.LUT R14, R14, UR15, RZ, 0xc0, !PT ;  /* 0x0000000f0e0e7c12 */ /* 0x000fe2000f8ec0ff */
[----:B------:R-:W-:Y:S01]  /*75d0*/  ULDC UR5, c[0x0][0x610] ;  /* 0x0001840000057ab9 */ /* 0x000fe20000000800 */
[----:B------:R-:W-:Y:S02]  /*75e0*/  IMAD.MOV.U32 R3, RZ, RZ, 0x1 ;  /* 0x00000001ff037424 */ /* 0x000fe400078e00ff */
[----:B------:R-:W-:Y:S01]  /*75f0*/  IMAD R19, R2, UR17, R19 ;  /* 0x0000001102137c24 */ /* 0x000fe2000f8e0213 */
[----:B-1----:R-:W-:Y:S01]  /*7600*/  ISETP.NE.AND P1, PT, R4, 0x1, PT ;  /* 0x000000010400780c */ /* 0x002fe20003f25270 */
[----:B------:R-:W-:-:S02]  /*7610*/  IMAD.MOV R4, RZ, RZ, -R2 ;  /* 0x000000ffff047224 */ /* 0x000fc400078e0a02 */
[----:B------:R-:W-:Y:S02]  /*7620*/  IMAD.MOV.U32 R2, RZ, RZ, R11 ;  /* 0x000000ffff027224 */ /* 0x000fe400078e000b */
[----:B------:R-:W-:Y:S01]  /*7630*/  IMAD R15, R4, UR4, R15 ;  /* 0x00000004040f7c24 */ /* 0x000fe2000f8e020f */
[----:B------:R-:W-:-:S03]  /*7640*/  ULDC UR4, c[0x0][0x600] ;  /* 0x0001800000047ab9 */ /* 0x000fc60000000800 */
[----:B------:R-:W-:-:S04]  /*7650*/  IMAD R15, R15, UR4, R14 ;  /* 0x000000040f0f7c24 */ /* 0x000fc8000f8e020e */
[----:B0-----:R-:W-:-:S04]  /*7660*/  @P1 IMAD R12, R13, R20, R10 ;  /* 0x000000140d0c1224 */ /* 0x001fc800078e020a */
[----:B------:R-:W-:-:S05]  /*7670*/  IMAD R12, R19, UR5, R12 ;  /* 0x00000005130c7c24 */ /* 0x000fca000f8e020c */
[----:B------:R-:W-:Y:S02]  /*7680*/  SEL R22, R15, R12, !P1 ;  /* 0x0000000c0f167207 */ /* 0x000fe40004800000 */
[----:B------:R-:W-:-:S07]  /*7690*/  SEL R19, R12, R15, !P1 ;  /* 0x0000000f0c137207 */ /* 0x000fce0004800000 */
.L_x_177:
[----:B------:R-:W-:Y:S05]  /*76a0*/  BSYNC B1 ;  /* 0x0000000000017941 */ /* 0x000fea0003800000 */
.L_x_176:
[----:B------:R-:W-:-:S13]  /*76b0*/  LOP3.LUT P1, RZ, R3, 0xff, RZ, 0xc0, !PT ;  /* 0x000000ff03ff7812 */ /* 0x000fda000782c0ff */
[----:B------:R-:W-:Y:S05]  /*76c0*/  @P1 BRA `(.L_x_180) ;  /* 0xfffffff4001c1947 */ /* 0x000fea000383ffff */
[----:B------:R-:W-:Y:S05]  /*76d0*/  BSYNC B0 ;  /* 0x0000000000007941 */ /* 0x000fea0003800000 */
.L_x_168:
[----:B------:R-:W-:-:S03]  /*76e0*/  UMOV UR4, 0xffffffff ;  /* 0xffffffff00047882 */ /* 0x000fc60000000000 */
[----:B------:R-:W-:Y:S05]  /*76f0*/  BRA.DIV UR4, `(.L_x_181) ;  /* 0x0000000e04387947 */ /* 0x000fea000b800000 */
[----:B------:R-:W-:-:S13]  /*7700*/  ELECT P6, URZ, PT ;  /* 0x00000000003f782f */ /* 0x000fda00038c0000 */
.L_x_211:
[----:B------:R-:W-:Y:S04]  /*7710*/  BSSY B0, `(.L_x_182) ;  /* 0x00000a9000007945 */ /* 0x000fe80003800000 */
[----:B------:R-:W-:Y:S05]  /*7720*/  @!P6 BRA `(.L_x_183) ;  /* 0x00000008009ce947 */ /* 0x000fea0003800000 */
[----:B------:R-:W-:-:S04]  /*7730*/  LOP3.LUT R16, R16, 0x2, RZ, 0xfc, !PT ;  /* 0x0000000210107812 */ /* 0x000fc800078efcff */
[----:B------:R-:W-:-:S13]  /*7740*/  ISETP.NE.AND P0, PT, R16, 0x3, PT ;  /* 0x000000031000780c */ /* 0x000fda0003f05270 */
[----:B------:R-:W-:Y:S05]  /*7750*/  @!P0 BRA `(.L_x_184) ;  /* 0x0000000000048947 */ /* 0x000fea0003800000 */
[----:B------:R-:W-:Y:S01]  /*7760*/  BPT.TRAP 0x1 ;  /* 0x000000040000795c */ /* 0x000fe20000300000 */
.L_x_184:
[----:B------:R-:W0:Y:S01]  /*7770*/  S2R R3, SR_CgaCtaId ;  /* 0x0000000000037919 */ /* 0x000e220000008800 */
[----:B------:R-:W-:-:S04]  /*7780*/  MOV R2, 0x400 ;  /* 0x0000040000027802 */ /* 0x000fc80000000f00 */
[----:B0-----:R-:W-:Y:S02]  /*7790*/  LEA R3, R3, R2, 0x18 ;  /* 0x0000000203037211 */ /* 0x001fe400078ec0ff */
[----:B------:R-:W-:-:S03]  /*77a0*/  SHF.L.U32 R2, R0, 0x1f, RZ ;  /* 0x0000001f00027819 */ /* 0x000fc600000006ff */
[----:B------:R-:W-:-:S04]  /*77b0*/  VIADD R3, R3, 0x90 ;  /* 0x0000009003037836 */ /* 0x000fc80000000000 */
[C---:B------:R-:W-:Y:S02]  /*77c0*/  IMAD R7, R8.reuse, 0x8, R3 ;  /* 0x0000000808077824 */ /* 0x040fe400078e0203 */
[----:B------:R-:W-:Y:S02]  /*77d0*/  VIADD R8, R8, 0x1 ;  /* 0x0000000108087836 */ /* 0x000fe40000000000 */
[----:B------:R-:W0:Y:S03]  /*77e0*/  SYNCS.PHASECHK.TRANS64.TRYWAIT P0, [R7+URZ], R2 ;  /* 0x00000002070075a7 */ /* 0x000e26000800017f */
[----:B------:R-:W-:-:S04]  /*77f0*/  ISETP.NE.AND P1, PT, R8, 0x12, PT ;  /* 0x000000120800780c */ /* 0x000fc80003f25270 */
[----:B------:R-:W-:Y:S02]  /*7800*/  SEL R5, RZ, 0x1, P1 ;  /* 0x00000001ff057807 */ /* 0x000fe40000800000 */
[----:B------:R-:W-:Y:S02]  /*7810*/  SEL R8, R8, RZ, P1 ;  /* 0x000000ff08087207 */ /* 0x000fe40000800000 */
[----:B------:R-:W-:-:S03]  /*7820*/  LOP3.LUT R5, R0, R5, RZ, 0x3c, !PT ;  /* 0x0000000500057212 */ /* 0x000fc600078e3cff */
[----:B------:R-:W-:Y:S01]  /*7830*/  IMAD R9, R8, 0x8, R3 ;  /* 0x0000000808097824 */ /* 0x000fe200078e0203 */
[----:B------:R-:W-:Y:S01]  /*7840*/  SHF.L.U32 R4, R5, 0x1f, RZ ;  /* 0x0000001f05047819 */ /* 0x000fe200000006ff */
[----:B0-----:R-:W-:Y:S06]  /*7850*/  @!P0 BRA `(.L_x_185) ;  /* 0x0000000c00008947 */ /* 0x001fec0003800000 */
.L_x_212:
[----:B------:R-:W1:Y:S01]  /*7860*/  SYNCS.PHASECHK.TRANS64.TRYWAIT P0, [R9+URZ], R4 ;  /* 0x00000004090075a7 */ /* 0x000e62000800017f */
[----:B------:R-:W-:-:S05]  /*7870*/  VIADD R0, R8, 0x1 ;  /* 0x0000000108007836 */ /* 0x000fca0000000000 */
[----:B------:R-:W-:-:S04]  /*7880*/  ISETP.NE.AND P1, PT, R0, 0x12, PT ;  /* 0x000000120000780c */ /* 0x000fc80003f25270 */
[----:B0-----:R-:W-:Y:S02]  /*7890*/  SEL R2, RZ, 0x1, P1 ;  /* 0x00000001ff027807 */ /* 0x001fe40000800000 */
[----:B------:R-:W-:Y:S02]  /*78a0*/  SEL R0, R0, RZ, P1 ;  /* 0x000000ff00007207 */ /* 0x000fe40000800000 */
[----:B------:R-:W-:-:S03]  /*78b0*/  LOP3.LUT R7, R5, R2, RZ, 0x3c, !PT ;  /* 0x0000000205077212 */ /* 0x000fc600078e3cff */
[----:B------:R-:W-:Y:S01]  /*78c0*/  IMAD R6, R0, 0x8, R3 ;  /* 0x0000000800067824 */ /* 0x000fe200078e0203 */
[----:B------:R-:W-:Y:S01]  /*78d0*/  SHF.L.U32 R5, R7, 0x1f, RZ ;  /* 0x0000001f07057819 */ /* 0x000fe200000006ff */
[----:B-1----:R-:W-:Y:S06]  /*78e0*/  @!P0 BRA `(.L_x_186) ;  /* 0x0000000800f08947 */ /* 0x002fec0003800000 */
.L_x_213:
[----:B------:R-:W1:Y:S01]  /*78f0*/  SYNCS.PHASECHK.TRANS64.TRYWAIT P0, [R6+URZ], R5 ;  /* 0x00000005060075a7 */ /* 0x000e62000800017f */
[----:B------:R-:W-:-:S05]  /*7900*/  VIADD R0, R0, 0x1 ;  /* 0x0000000100007836 */ /* 0x000fca0000000000 */
[----:B------:R-:W-:-:S04]  /*7910*/  ISETP.NE.AND P1, PT, R0, 0x12, PT ;  /* 0x000000120000780c */ /* 0x000fc80003f25270 */
[----:B------:R-:W-:Y:S02]  /*7920*/  SEL R2, RZ, 0x1, P1 ;  /* 0x00000001ff027807 */ /* 0x000fe40000800000 */
[----:B------:R-:W-:Y:S02]  /*7930*/  SEL R0, R0, RZ, P1 ;  /* 0x000000ff00007207 */ /* 0x000fe40000800000 */
[----:B------:R-:W-:-:S03]  /*7940*/  LOP3.LUT R7, R7, R2, RZ, 0x3c, !PT ;  /* 0x0000000207077212 */ /* 0x000fc600078e3cff */
[----:B0-----:R-:W-:Y:S01]  /*7950*/  IMAD R9, R0, 0x8, R3 ;  /* 0x0000000800097824 */ /* 0x001fe200078e0203 */
[----:B------:R-:W-:Y:S01]  /*7960*/  SHF.L.U32 R4, R7, 0x1f, RZ ;  /* 0x0000001f07047819 */ /* 0x000fe200000006ff */
[----:B-1----:R-:W-:Y:S06]  /*7970*/  @!P0 BRA `(.L_x_187) ;  /* 0x0000000800e08947 */ /* 0x002fec0003800000 */
.L_x_214:
        /* <DEDUP_REMOVED lines=9> */
.L_x_215:
        /* <DEDUP_REMOVED lines=9> */
.L_x_216:
        /* <DEDUP_REMOVED lines=9> */
.L_x_217:
        /* <DEDUP_REMOVED lines=9> */
.L_x_218:
        /* <DEDUP_REMOVED lines=9> */
.L_x_219:
        /* <DEDUP_REMOVED lines=9> */
.L_x_220:
        /* <DEDUP_REMOVED lines=9> */
.L_x_221:
        /* <DEDUP_REMOVED lines=9> */
.L_x_222:
        /* <DEDUP_REMOVED lines=9> */
.L_x_223:
        /* <DEDUP_REMOVED lines=9> */
.L_x_224:
        /* <DEDUP_REMOVED lines=9> */
.L_x_225:
        /* <DEDUP_REMOVED lines=9> */
.L_x_226:
        /* <DEDUP_REMOVED lines=9> */
.L_x_227:
[----:B------:R-:W1:Y:S01]  /*80d0*/  SYNCS.PHASECHK.TRANS64.TRYWAIT P0, [R6+URZ], R5 ;  /* 0x00000005060075a7 */ /* 0x000e62000800017f */
[----:B------:R-:W-:-:S05]  /*80e0*/  VIADD R0, R0, 0x1 ;  /* 0x0000000100007836 */ /* 0x000fca0000000000 */
[----:B------:R-:W-:-:S04]  /*80f0*/  ISETP.NE.AND P1, PT, R0, 0x12, PT ;  /* 0x000000120000780c */ /* 0x000fc80003f25270 */
[----:B------:R-:W-:Y:S02]  /*8100*/  SEL R2, RZ, 0x1, P1 ;  /* 0x00000001ff027807 */ /* 0x000fe40000800000 */
[----:B------:R-:W-:Y:S02]  /*8110*/  SEL R0, R0, RZ, P1 ;  /* 0x000000ff00007207 */ /* 0x000fe40000800000 */
[----:B------:R-:W-:Y:S01]  /*8120*/  LOP3.LUT R2, R7, R2, RZ, 0x3c, !PT ;  /* 0x0000000207027212 */ /* 0x000fe200078e3cff */
[----:B-1----:R-:W-:Y:S06]  /*8130*/  @!P0 BRA `(.L_x_201) ;  /* 0x0000000800088947 */ /* 0x002fec0003800000 */
.L_x_228:
[----:B------:R-:W-:Y:S01]  /*8140*/  IMAD R3, R0, 0x8, R3 ;  /* 0x0000000800037824 */ /* 0x000fe200078e0203 */
[----:B------:R-:W-:-:S07]  /*8150*/  SHF.L.U32 R0, R2, 0x1f, RZ ;  /* 0x0000001f02007819 */ /* 0x000fce00000006ff */
.L_x_202:
[----:B--2---:R2:W4:Y:S02]  /*8160*/  SYNCS.PHASECHK.TRANS64.TRYWAIT P0, [R3+URZ], R0 ;  /* 0x00000000030075a7 */ /* 0x004524000800017f */
[----:B----4-:R-:W-:Y:S05]  /*8170*/  @!P0 NANOSLEEP.SYNCS 0x989680 ;  /* 0x009896800000895d */ /* 0x010fea0003900000 */
[----:B------:R-:W4:Y:S02]  /*8180*/  @!P0 SYNCS.PHASECHK.TRANS64 P0, [R3+URZ], R0 ;  /* 0x00000000030085a7 */ /* 0x000f24000800007f */
[----:B----4-:R-:W-:Y:S05]  /*8190*/  @!P0 BRA `(.L_x_202) ;  /* 0xfffffffc00f08947 */ /* 0x010fea000383ffff */
.L_x_183:
[----:B------:R-:W-:Y:S05]  /*81a0*/  BSYNC B0 ;  /* 0x0000000000007941 */ /* 0x000fea0003800000 */
.L_x_182:
[----:B------:R-:W-:Y:S05]  /*81b0*/  EXIT ;  /* 0x000000000000794d */ /* 0x000fea0003800000 */
.L_x_20:
[----:B-1----:R1:W2:Y:S02]  /*81c0*/  SYNCS.PHASECHK.TRANS64.TRYWAIT P0, [R96+URZ], R3 ;  /* 0x00000003600075a7 */ /* 0x0022a4000800017f */
[----:B--2---:R-:W-:Y:S05]  /*81d0*/  @!P0 NANOSLEEP.SYNCS 0x989680 ;  /* 0x009896800000895d */ /* 0x004fea0003900000 */
[----:B------:R-:W2:Y:S02]  /*81e0*/  @!P0 SYNCS.PHASECHK.TRANS64 P0, [R96+URZ], R3 ;  /* 0x00000003600085a7 */ /* 0x000ea4000800007f */
[----:B--2---:R-:W-:Y:S05]  /*81f0*/  @!P0 BRA `(.L_x_20) ;  /* 0xfffffffc00f08947 */ /* 0x004fea000383ffff */
[----:B------:R-:W-:Y:S05]  /*8200*/  BRA `(.L_x_203) ;  /* 0xffffff9400b47947 */ /* 0x000fea000383ffff */
.L_x_25:
[----:B--2---:R2:W3:Y:S02]  /*8210*/  SYNCS.PHASECHK.TRANS64.TRYWAIT P1, [R3+URZ], R0 ;  /* 0x00000000030075a7 */ /* 0x0044e4000802017f */
[----:B---3--:R-:W-:Y:S05]  /*8220*/  @!P1 NANOSLEEP.SYNCS 0x989680 ;  /* 0x009896800000995d */ /* 0x008fea0003900000 */
[----:B------:R-:W3:Y:S02]  /*8230*/  @!P1 SYNCS.PHASECHK.TRANS64 P1, [R3+URZ], R0 ;  /* 0x00000000030095a7 */ /* 0x000ee4000802007f */
[----:B---3--:R-:W-:Y:S05]  /*8240*/  @!P1 BRA `(.L_x_25) ;  /* 0xfffffffc00f09947 */ /* 0x008fea000383ffff */
[----:B------:R-:W-:Y:S05]  /*8250*/  BRA `(.L_x_24) ;  /* 0xffffff9800187947 */ /* 0x000fea000383ffff */
.L_x_30:
[----:B--2---:R-:W-:-:S04]  /*8260*/  IMAD.U32 R5, RZ, RZ, UR4 ;  /* 0x00000004ff057e24 */ /* 0x004fc8000f8e00ff */
[----:B------:R2:W3:Y:S03]  /*8270*/  SYNCS.PHASECHK.TRANS64.TRYWAIT P1, [R5+URZ], R4 ;  /* 0x00000004050075a7 */ /* 0x0004e6000802017f */
[----:B---3--:R-:W-:Y:S05]  /*8280*/  @!P1 NANOSLEEP.SYNCS 0x989680 ;  /* 0x009896800000995d */ /* 0x008fea0003900000 */
[----:B------:R-:W3:Y:S02]  /*8290*/  @!P1 SYNCS.PHASECHK.TRANS64 P1, [R5+URZ], R4 ;  /* 0x00000004050095a7 */ /* 0x000ee4000802007f */
[----:B---3--:R-:W-:Y:S05]  /*82a0*/  @!P1 BRA `(.L_x_30) ;  /* 0xfffffffc00ec9947 */ /* 0x008fea000383ffff */
[----:B------:R-:W-:Y:S05]  /*82b0*/  BRA `(.L_x_29) ;  /* 0xffffff9800907947 */ /* 0x000fea000383ffff */
.L_x_36:
[----:B-1----:R1:W2:Y:S02]  /*82c0*/  SYNCS.PHASECHK.TRANS64.TRYWAIT P0, [R96+URZ+0x10], R3 ;  /* 0x00001003600075a7 */ /* 0x0022a4000800017f */
[----:B--2---:R-:W-:Y:S05]  /*82d0*/  @!P0 NANOSLEEP.SYNCS 0x989680 ;  /* 0x009896800000895d */ /* 0x004fea0003900000 */
[----:B------:R-:W2:Y:S02]  /*82e0*/  @!P0 SYNCS.PHASECHK.TRANS64 P0, [R96+URZ+0x10], R3 ;  /* 0x00001003600085a7 */ /* 0x000ea4000800007f */
[----:B--2---:R-:W-:Y:S05]  /*82f0*/  @!P0 BRA `(.L_x_36) ;  /* 0xfffffffc00f08947 */ /* 0x004fea000383ffff */
[----:B------:R-:W-:Y:S05]  /*8300*/  BRA `(.L_x_204) ;  /* 0xffffff9c009c7947 */ /* 0x000fea000383ffff */
.L_x_169:
[----:B------:R-:W-:Y:S01]  /*8310*/  BSSY B1, `(.L_x_205) ;  /* 0x0000006000017945 */ /* 0x000fe20003800000 */
[----:B------:R-:W-:-:S07]  /*8320*/  IMAD.MOV.U32 R15, RZ, RZ, -0x1 ;  /* 0xffffffffff0f7424 */ /* 0x000fce00078e00ff */
[----:B---3-5:R-:W-:Y:S05]  /*8330*/  WARPSYNC.COLLECTIVE R15, `(.L_x_206) ;  /* 0x000000000f0c7348 */ /* 0x028fea0003c00000 */
[----:B------:R-:W-:Y:S02]  /*8340*/  ELECT P6, UR62, PT ;  /* 0x00000000003e782f */ /* 0x000fe400038c0000 */
[----:B------:R-:W-:Y:S01]  /*8350*/  MOV R14, UR62 ;  /* 0x0000003e000e7c02 */ /* 0x000fe20008000f00 */
[----:B---3-5:R-:W-:Y:S10]  /*8360*/  ENDCOLLECTIVE ;  /* 0x000000000000791b */ /* 0x028ff40003800000 */
.L_x_206:
[----:B------:R-:W-:Y:S05]  /*8370*/  BSYNC B1 ;  /* 0x0000000000017941 */ /* 0x000fea0003800000 */
.L_x_205:
[----:B------:R-:W-:Y:S05]  /*8380*/  BRA `(.L_x_207) ;  /* 0xffffffe400f87947 */ /* 0x000fea000383ffff */
.L_x_172:
[----:B-1----:R1:W2:Y:S02]  /*8390*/  SYNCS.PHASECHK.TRANS64.TRYWAIT P1, [R12+URZ+0x90], R5 ;  /* 0x000090050c0075a7 */ /* 0x0022a4000802017f */
[----:B--2---:R-:W-:Y:S05]  /*83a0*/  @!P1 NANOSLEEP.SYNCS 0x989680 ;  /* 0x009896800000995d */ /* 0x004fea0003900000 */
[----:B------:R-:W2:Y:S02]  /*83b0*/  @!P1 SYNCS.PHASECHK.TRANS64 P1, [R12+URZ+0x90], R5 ;  /* 0x000090050c0095a7 */ /* 0x000ea4000802007f */
[----:B--2---:R-:W-:Y:S05]  /*83c0*/  @!P1 BRA `(.L_x_172) ;  /* 0xfffffffc00f09947 */ /* 0x004fea000383ffff */
[----:B------:R-:W-:Y:S05]  /*83d0*/  BRA `(.L_x_208) ;  /* 0xffffffe800347947 */ /* 0x000fea000383ffff */
.L_x_181:
[----:B------:R-:W-:Y:S01]  /*83e0*/  BSSY B0, `(.L_x_209) ;  /* 0x0000006000007945 */ /* 0x000fe20003800000 */
[----:B------:R-:W-:-:S07]  /*83f0*/  IMAD.MOV.U32 R15, RZ, RZ, -0x1 ;  /* 0xffffffffff0f7424 */ /* 0x000fce00078e00ff */
[----:B---3-5:R-:W-:Y:S05]  /*8400*/  WARPSYNC.COLLECTIVE R15, `(.L_x_210) ;  /* 0x000000000f0c7348 */ /* 0x028fea0003c00000 */
[----:B------:R-:W-:Y:S02]  /*8410*/  ELECT P6, UR62, PT ;  /* 0x00000000003e782f */ /* 0x000fe400038c0000 */
[----:B------:R-:W-:Y:S01]  /*8420*/  MOV R14, UR62 ;  /* 0x0000003e000e7c02 */ /* 0x000fe20008000f00 */
[----:B---3-5:R-:W-:Y:S10]  /*8430*/  ENDCOLLECTIVE ;  /* 0x000000000000791b */ /* 0x028ff40003800000 */
.L_x_210:
[----:B------:R-:W-:Y:S05]  /*8440*/  BSYNC B0 ;  /* 0x0000000000007941 */ /* 0x000fea0003800000 */
.L_x_209:
[----:B------:R-:W-:Y:S05]  /*8450*/  BRA `(.L_x_211) ;  /* 0xfffffff000ac7947 */ /* 0x000fea000383ffff */
.L_x_185:
[----:B0-----:R0:W1:Y:S02]  /*8460*/  SYNCS.PHASECHK.TRANS64.TRYWAIT P0, [R7+URZ], R2 ;  /* 0x00000002070075a7 */ /* 0x001064000800017f */
[----:B-1----:R-:W-:Y:S05]  /*8470*/  @!P0 NANOSLEEP.SYNCS 0x989680 ;  /* 0x009896800000895d */ /* 0x002fea0003900000 */
[----:B------:R-:W1:Y:S02]  /*8480*/  @!P0 SYNCS.PHASECHK.TRANS64 P0, [R7+URZ], R2 ;  /* 0x00000002070085a7 */ /* 0x000e64000800007f */
[----:B-1----:R-:W-:Y:S05]  /*8490*/  @!P0 BRA `(.L_x_185) ;  /* 0xfffffffc00f08947 */ /* 0x002fea000383ffff */
[----:B------:R-:W-:Y:S05]  /*84a0*/  BRA `(.L_x_212) ;  /* 0xfffffff000ec7947 */ /* 0x000fea000383ffff */
.L_x_186:
[----:B0-----:R0:W1:Y:S02]  /*84b0*/  SYNCS.PHASECHK.TRANS64.TRYWAIT P0, [R9+URZ], R4 ;  /* 0x00000004090075a7 */ /* 0x001064000800017f */
[----:B-1----:R-:W-:Y:S05]  /*84c0*/  @!P0 NANOSLEEP.SYNCS 0x989680 ;  /* 0x009896800000895d */ /* 0x002fea0003900000 */
[----:B------:R-:W1:Y:S02]  /*84d0*/  @!P0 SYNCS.PHASECHK.TRANS64 P0, [R9+URZ], R4 ;  /* 0x00000004090085a7 */ /* 0x000e64000800007f */
[----:B-1----:R-:W-:Y:S05]  /*84e0*/  @!P0 BRA `(.L_x_186) ;  /* 0xfffffffc00f08947 */ /* 0x002fea000383ffff */
[----:B------:R-:W-:Y:S05]  /*84f0*/  BRA `(.L_x_213) ;  /* 0xfffffff000fc7947 */ /* 0x000fea000383ffff */
.L_x_187:
[----:B0-----:R0:W1:Y:S02]  /*8500*/  SYNCS.PHASECHK.TRANS64.TRYWAIT P0, [R6+URZ], R5 ;  /* 0x00000005060075a7 */ /* 0x001064000800017f */
[----:B-1----:R-:W-:Y:S05]  /*8510*/  @!P0 NANOSLEEP.SYNCS 0x989680 ;  /* 0x009896800000895d */ /* 0x002fea0003900000 */
[----:B------:R-:W1:Y:S02]  /*8520*/  @!P0 SYNCS.PHASECHK.TRANS64 P0, [R6+URZ], R5 ;  /* 0x00000005060085a7 */ /* 0x000e64000800007f */
[----:B-1----:R-:W-:Y:S05]  /*8530*/  @!P0 BRA `(.L_x_187) ;  /* 0xfffffffc00f08947 */ /* 0x002fea000383ffff */
[----:B------:R-:W-:Y:S05]  /*8540*/  BRA `(.L_x_214) ;  /* 0xfffffff4000c7947 */ /* 0x000fea000383ffff */
.L_x_188:
[----:B0-----:R0:W1:Y:S02]  /*8550*/  SYNCS.PHASECHK.TRANS64.TRYWAIT P0, [R9+URZ], R4 ;  /* 0x00000004090075a7 */ /* 0x001064000800017f */
[----:B-1----:R-:W-:Y:S05]  /*8560*/  @!P0 NANOSLEEP.SYNCS 0x989680 ;  /* 0x009896800000895d */ /* 0x002fea0003900000 */
[----:B------:R-:W1:Y:S02]  /*8570*/  @!P0 SYNCS.PHASECHK.TRANS64 P0, [R9+URZ], R4 ;  /* 0x00000004090085a7 */ /* 0x000e64000800007f */
[----:B-1----:R-:W-:Y:S05]  /*8580*/  @!P0 BRA `(.L_x_188) ;  /* 0xfffffffc00f08947 */ /* 0x002fea000383ffff */
[----:B------:R-:W-:Y:S05]  /*8590*/  BRA `(.L_x_215) ;  /* 0xfffffff4001c7947 */ /* 0x000fea000383ffff */
.L_x_189:
[----:B0-----:R0:W1:Y:S02]  /*85a0*/  SYNCS.PHASECHK.TRANS64.TRYWAIT P0, [R6+URZ], R5 ;  /* 0x00000005060075a7 */ /* 0x001064000800017f */
[----:B-1----:R-:W-:Y:S05]  /*85b0*/  @!P0 NANOSLEEP.SYNCS 0x989680 ;  /* 0x009896800000895d */ /* 0x002fea0003900000 */
[----:B------:R-:W1:Y:S02]  /*85c0*/  @!P0 SYNCS.PHASECHK.TRANS64 P0, [R6+URZ], R5 ;  /* 0x00000005060085a7 */ /* 0x000e64000800007f */
[----:B-1----:R-:W-:Y:S05]  /*85d0*/  @!P0 BRA `(.L_x_189) ;  /* 0xfffffffc00f08947 */ /* 0x002fea000383ffff */
[----:B------:R-:W-:Y:S05]  /*85e0*/  BRA `(.L_x_216) ;  /* 0xfffffff4002c7947 */ /* 0x000fea000383ffff */
.L_x_190:
[----:B0-----:R0:W1:Y:S02]  /*85f0*/  SYNCS.PHASECHK.TRANS64.TRYWAIT P0, [R9+URZ], R4 ;  /* 0x00000004090075a7 */ /* 0x001064000800017f */
[----:B-1----:R-:W-:Y:S05]  /*8600*/  @!P0 NANOSLEEP.SYNCS 0x989680 ;  /* 0x009896800000895d */ /* 0x002fea0003900000 */
[----:B------:R-:W1:Y:S02]  /*8610*/  @!P0 SYNCS.PHASECHK.TRANS64 P0, [R9+URZ], R4 ;  /* 0x00000004090085a7 */ /* 0x000e64000800007f */
[----:B-1----:R-:W-:Y:S05]  /*8620*/  @!P0 BRA `(.L_x_190) ;  /* 0xfffffffc00f08947 */ /* 0x002fea000383ffff */
[----:B------:R-:W-:Y:S05]  /*8630*/  BRA `(.L_x_217) ;  /* 0xfffffff4003c7947 */ /* 0x000fea000383ffff */
.L_x_191:
[----:B0-----:R0:W1:Y:S02]  /*8640*/  SYNCS.PHASECHK.TRANS64.TRYWAIT P0, [R6+URZ], R5 ;  /* 0x00000005060075a7 */ /* 0x001064000800017f */
[----:B-1----:R-:W-:Y:S05]  /*8650*/  @!P0 NANOSLEEP.SYNCS 0x989680 ;  /* 0x009896800000895d */ /* 0x002fea0003900000 */
[----:B------:R-:W1:Y:S02]  /*8660*/  @!P0 SYNCS.PHASECHK.TRANS64 P0, [R6+URZ], R5 ;  /* 0x00000005060085a7 */ /* 0x000e64000800007f */
[----:B-1----:R-:W-:Y:S05]  /*8670*/  @!P0 BRA `(.L_x_191) ;  /* 0xfffffffc00f08947 */ /* 0x002fea000383ffff */
[----:B------:R-:W-:Y:S05]  /*8680*/  BRA `(.L_x_218) ;  /* 0xfffffff4004c7947 */ /* 0x000fea000383ffff */
.L_x_192:
[----:B0-----:R0:W1:Y:S02]  /*8690*/  SYNCS.PHASECHK.TRANS64.TRYWAIT P0, [R9+URZ], R4 ;  /* 0x00000004090075a7 */ /* 0x001064000800017f */
[----:B-1----:R-:W-:Y:S05]  /*86a0*/  @!P0 NANOSLEEP.SYNCS 0x989680 ;  /* 0x009896800000895d */ /* 0x002fea0003900000 */
[----:B------:R-:W1:Y:S02]  /*86b0*/  @!P0 SYNCS.PHASECHK.TRANS64 P0, [R9+URZ], R4 ;  /* 0x00000004090085a7 */ /* 0x000e64000800007f */
[----:B-1----:R-:W-:Y:S05]  /*86c0*/  @!P0 BRA `(.L_x_192) ;  /* 0xfffffffc00f08947 */ /* 0x002fea000383ffff */
[----:B------:R-:W-:Y:S05]  /*86d0*/  BRA `(.L_x_219) ;  /* 0xfffffff4005c7947 */ /* 0x000fea000383ffff */
.L_x_193:
[----:B0-----:R0:W1:Y:S02]  /*86e0*/  SYNCS.PHASECHK.TRANS64.TRYWAIT P0, [R6+URZ], R5 ;  /* 0x00000005060075a7 */ /* 0x001064000800017f */
[----:B-1----:R-:W-:Y:S05]  /*86f0*/  @!P0 NANOSLEEP.SYNCS 0x989680 ;  /* 0x009896800000895d */ /* 0x002fea0003900000 */
[----:B------:R-:W1:Y:S02]  /*8700*/  @!P0 SYNCS.PHASECHK.TRANS64 P0, [R6+URZ], R5 ;  /* 0x00000005060085a7 */ /* 0x000e64000800007f */
[----:B-1----:R-:W-:Y:S05]  /*8710*/  @!P0 BRA `(.L_x_193) ;  /* 0xfffffffc00f08947 */ /* 0x002fea000383ffff */
[----:B------:R-:W-:Y:S05]  /*8720*/  BRA `(.L_x_220) ;  /* 0xfffffff4006c7947 */ /* 0x000fea000383ffff */
.L_x_194:
[----:B0-----:R0:W1:Y:S02]  /*8730*/  SYNCS.PHASECHK.TRANS64.TRYWAIT P0, [R9+URZ], R4 ;  /* 0x00000004090075a7 */ /* 0x001064000800017f */
[----:B-1----:R-:W-:Y:S05]  /*8740*/  @!P0 NANOSLEEP.SYNCS 0x989680 ;  /* 0x009896800000895d */ /* 0x002fea0003900000 */
[----:B------:R-:W1:Y:S02]  /*8750*/  @!P0 SYNCS.PHASECHK.TRANS64 P0, [R9+URZ], R4 ;  /* 0x00000004090085a7 */ /* 0x000e64000800007f */
[----:B-1----:R-:W-:Y:S05]  /*8760*/  @!P0 BRA `(.L_x_194) ;  /* 0xfffffffc00f08947 */ /* 0x002fea000383ffff */
[----:B------:R-:W-:Y:S05]  /*8770*/  BRA `(.L_x_221) ;  /* 0xfffffff4007c7947 */ /* 0x000fea000383ffff */
.L_x_195:
[----:B0-----:R0:W1:Y:S02]  /*8780*/  SYNCS.PHASECHK.TRANS64.TRYWAIT P0, [R6+URZ], R5 ;  /* 0x00000005060075a7 */ /* 0x001064000800017f */
[----:B-1----:R-:W-:Y:S05]  /*8790*/  @!P0 NANOSLEEP.SYNCS 0x989680 ;  /* 0x009896800000895d */ /* 0x002fea0003900000 */
[----:B------:R-:W1:Y:S02]  /*87a0*/  @!P0 SYNCS.PHASECHK.TRANS64 P0, [R6+URZ], R5 ;  /* 0x00000005060085a7 */ /* 0x000e64000800007f */
[----:B-1----:R-:W-:Y:S05]  /*87b0*/  @!P0 BRA `(.L_x_195) ;  /* 0xfffffffc00f08947 */ /* 0x002fea000383ffff */
[----:B------:R-:W-:Y:S05]  /*87c0*/  BRA `(.L_x_222) ;  /* 0xfffffff4008c7947 */ /* 0x000fea000383ffff */
.L_x_196:
[----:B0-----:R0:W1:Y:S02]  /*87d0*/  SYNCS.PHASECHK.TRANS64.TRYWAIT P0, [R9+URZ], R4 ;  /* 0x00000004090075a7 */ /* 0x001064000800017f */
[----:B-1----:R-:W-:Y:S05]  /*87e0*/  @!P0 NANOSLEEP.SYNCS 0x989680 ;  /* 0x009896800000895d */ /* 0x002fea0003900000 */
[----:B------:R-:W1:Y:S02]  /*87f0*/  @!P0 SYNCS.PHASECHK.TRANS64 P0, [R9+URZ], R4 ;  /* 0x00000004090085a7 */ /* 0x000e64000800007f */
[----:B-1----:R-:W-:Y:S05]  /*8800*/  @!P0 BRA `(.L_x_196) ;  /* 0xfffffffc00f08947 */ /* 0x002fea000383ffff */
[----:B------:R-:W-:Y:S05]  /*8810*/  BRA `(.L_x_223) ;  /* 0xfffffff4009c7947 */ /* 0x000fea000383ffff */
.L_x_197:
[----:B0-----:R0:W1:Y:S02]  /*8820*/  SYNCS.PHASECHK.TRANS64.TRYWAIT P0, [R6+URZ], R5 ;  /* 0x00000005060075a7 */ /* 0x001064000800017f */
[----:B-1----:R-:W-:Y:S05]  /*8830*/  @!P0 NANOSLEEP.SYNCS 0x989680 ;  /* 0x009896800000895d */ /* 0x002fea0003900000 */
[----:B------:R-:W1:Y:S02]  /*8840*/  @!P0 SYNCS.PHASECHK.TRANS64 P0, [R6+URZ], R5 ;  /* 0x00000005060085a7 */ /* 0x000e64000800007f */
[----:B-1----:R-:W-:Y:S05]  /*8850*/  @!P0 BRA `(.L_x_197) ;  /* 0xfffffffc00f08947 */ /* 0x002fea000383ffff */
[----:B------:R-:W-:Y:S05]  /*8860*/  BRA `(.L_x_224) ;  /* 0xfffffff400ac7947 */ /* 0x000fea000383ffff */
.L_x_198:
[----:B0-----:R0:W1:Y:S02]  /*8870*/  SYNCS.PHASECHK.TRANS64.TRYWAIT P0, [R9+URZ], R4 ;  /* 0x00000004090075a7 */ /* 0x001064000800017f */
[----:B-1----:R-:W-:Y:S05]  /*8880*/  @!P0 NANOSLEEP.SYNCS 0x989680 ;  /* 0x009896800000895d */ /* 0x002fea0003900000 */
[----:B------:R-:W1:Y:S02]  /*8890*/  @!P0 SYNCS.PHASECHK.TRANS64 P0, [R9+URZ], R4 ;  /* 0x00000004090085a7 */ /* 0x000e64000800007f */
[----:B-1----:R-:W-:Y:S05]  /*88a0*/  @!P0 BRA `(.L_x_198) ;  /* 0xfffffffc00f08947 */ /* 0x002fea000383ffff */
[----:B------:R-:W-:Y:S05]  /*88b0*/  BRA `(.L_x_225) ;  /* 0xfffffff400bc7947 */ /* 0x000fea000383ffff */
.L_x_199:
[----:B0-----:R0:W1:Y:S02]  /*88c0*/  SYNCS.PHASECHK.TRANS64.TRYWAIT P0, [R6+URZ], R5 ;  /* 0x00000005060075a7 */ /* 0x001064000800017f */
[----:B-1----:R-:W-:Y:S05]  /*88d0*/  @!P0 NANOSLEEP.SYNCS 0x989680 ;  /* 0x009896800000895d */ /* 0x002fea0003900000 */
[----:B------:R-:W1:Y:S02]  /*88e0*/  @!P0 SYNCS.PHASECHK.TRANS64 P0, [R6+URZ], R5 ;  /* 0x00000005060085a7 */ /* 0x000e64000800007f */
[----:B-1----:R-:W-:Y:S05]  /*88f0*/  @!P0 BRA `(.L_x_199) ;  /* 0xfffffffc00f08947 */ /* 0x002fea000383ffff */
[----:B------:R-:W-:Y:S05]  /*8900*/  BRA `(.L_x_226) ;  /* 0xfffffff400cc7947 */ /* 0x000fea000383ffff */
.L_x_200:
[----:B0-----:R0:W1:Y:S02]  /*8910*/  SYNCS.PHASECHK.TRANS64.TRYWAIT P0, [R9+URZ], R4 ;  /* 0x00000004090075a7 */ /* 0x001064000800017f */
[----:B-1----:R-:W-:Y:S05]  /*8920*/  @!P0 NANOSLEEP.SYNCS 0x989680 ;  /* 0x009896800000895d */ /* 0x002fea0003900000 */
[----:B------:R-:W1:Y:S02]  /*8930*/  @!P0 SYNCS.PHASECHK.TRANS64 P0, [R9+URZ], R4 ;  /* 0x00000004090085a7 */ /* 0x000e64000800007f */
[----:B-1----:R-:W-:Y:S05]  /*8940*/  @!P0 BRA `(.L_x_200) ;  /* 0xfffffffc00f08947 */ /* 0x002fea000383ffff */
[----:B------:R-:W-:Y:S05]  /*8950*/  BRA `(.L_x_227) ;  /* 0xfffffff400dc7947 */ /* 0x000fea000383ffff */
.L_x_201:
[----:B-1----:R1:W2:Y:S02]  /*8960*/  SYNCS.PHASECHK.TRANS64.TRYWAIT P0, [R6+URZ], R5 ;  /* 0x00000005060075a7 */ /* 0x0022a4000800017f */
[----:B--2---:R-:W-:Y:S05]  /*8970*/  @!P0 NANOSLEEP.SYNCS 0x989680 ;  /* 0x009896800000895d */ /* 0x004fea0003900000 */
[----:B------:R-:W2:Y:S02]  /*8980*/  @!P0 SYNCS.PHASECHK.TRANS64 P0, [R6+URZ], R5 ;  /* 0x00000005060085a7 */ /* 0x000ea4000800007f */
[----:B--2---:R-:W-:Y:S05]  /*8990*/  @!P0 BRA `(.L_x_201) ;  /* 0xfffffffc00f08947 */ /* 0x004fea000383ffff */
[----:B------:R-:W-:Y:S05]  /*89a0*/  BRA `(.L_x_228) ;  /* 0xfffffff400e47947 */ /* 0x000fea000383ffff */
.L_x_229:
[----:B------:R-:W-:-:S00]  /*89b0*/  BRA `(.L_x_229) ;  /* 0xfffffffc00fc7947 */ /* 0x000fc0000383ffff */
[----:B------:R-:W-:-:S00]  /*89c0*/  NOP ;  /* 0x0000000000007918 */ /* 0x000fc00000000000 */
        /* <DEDUP_REMOVED lines=11> */
.L_x_230:


//--------------------- .nv.global.init           --------------------------
	.section	.nv.global.init,"aw",@progbits
.nv.global.init:
	.type		$str$22,@object
	.size		$str$22,($str$23 - $str$22)
$str$22:
        /*0000*/ 	.byte	0x6b, 0x5f, 0x74, 0x69, 0x6c, 0x65, 0x5f, 0x63, 0x6f, 0x75, 0x6e, 0x74, 0x20, 0x3e, 0x3d, 0x20
        /*0010*/ 	.byte	0x31, 0x00
	.type		$str$23,@object
	.size		$str$23,(__unnamed_1 - $str$23)
$str$23:
        /*0012*/ 	.byte	0x2f, 0x74, 0x6d, 0x70, 0x2f, 0x63, 0x75, 0x74, 0x6c, 0x61, 0x73, 0x73, 0x5f, 0x73, 0x77, 0x65
        /*0022*/ 	.byte	0x65, 0x70, 0x5f, 0x73, 0x72, 0x63, 0x2f, 0x69, 0x6e, 0x63, 0x6c, 0x75, 0x64, 0x65, 0x2f, 0x63
        /*0032*/ 	.byte	0x75, 0x74, 0x6c, 0x61, 0x73, 0x73, 0x2f, 0x67, 0x65, 0x6d, 0x6d, 0x2f, 0x63, 0x6f, 0x6c, 0x6c
        /*0042*/ 	.byte	0x65, 0x63, 0x74, 0x69, 0x76, 0x65, 0x2f, 0x73, 0x6d, 0x39, 0x30, 0x5f, 0x6d, 0x6d, 0x61, 0x5f
        /*0052*/ 	.byte	0x74, 0x6d, 0x61, 0x5f, 0x67, 0x6d, 0x6d, 0x61, 0x5f, 0x73, 0x73, 0x5f, 0x77, 0x61, 0x72, 0x70
        /*0062*/ 	.byte	0x73, 0x70, 0x65, 0x63, 0x69, 0x61, 0x6c, 0x69, 0x7a, 0x65, 0x64, 0x2e, 0x68, 0x70, 0x70, 0x00
	.type		__unnamed_1,@object
	.size		__unnamed_1,(.L_0 - __unnamed_1)
__unnamed_1:
        /*0072*/ 	.byte	0x76, 0x6f, 0x69, 0x64, 0x20, 0x63, 0x75, 0x74, 0x6c, 0x61, 0x73, 0x73, 0x3a, 0x3a, 0x67, 0x65
        /* <DEDUP_REMOVED lines=180> */
        /*0bc2*/ 	.byte	0x5d, 0x00
.L_0:


//--------------------- .nv.shared._ZN7cutlass13device_kernelINS_4gemm6kernel13GemmUniversalIN4cute5tupleIJiiiiEEENS1_10collective13CollectiveMmaINS1_34MainloopSm90TmaGmmaWarpSpecializedILi18ENS5_IJNS4_1CILi1EEENSA_ILi2EEESB_EEENS1_32KernelTmaWarpSpecializedPingpongEEENS5_IJNSA_ILi64EEENSA_ILi128EEENSA_ILi32EEEEEENS_6half_tENS5_IJlSB_lEEESK_SL_NS4_8TiledMMAINS4_8MMA_AtomIJNS4_4SM904GMMA26MMA_64x128x16_F32F16F16_SSILNSP_5MajorE0ELSR_0ELNSP_7ScaleInE1ELSS_1EEEEEENS4_6LayoutINS5_IJSB_SB_SB_EEENS5_IJNSA_ILi0EEESX_SX_EEEEENS5_IJNS4_10UnderscoreES10_S10_EEEEENS4_23SM90_TMA_LOAD_MULTICASTENS4_14ComposedLayoutINS4_7SwizzleILi2ELi4ELi3EEENS4_18smem_ptr_flag_bitsILi16EEENSV_INS5_IJNSA_ILi8EEESI_EEENS5_IJSI_SB_EEEEEEEvNS4_8identityENS4_13SM90_TMA_LOADES1D_vS1E_EENS_8epilogue10collective6detail29Sm90TmaWarpSpecializedAdapterINS1I_15DefaultEpilogueISK_SL_SL_NS1H_6thread17LinearCombinationISK_Li1EffLNS1M_9ScaleType4KindE0ELNS_15FloatRoundStyleE2ESK_EENS1_15EpilogueDefaultEEEEEvvEEEEvNT_6ParamsE --------------------------
	.section	.nv.shared._ZN7cutlass13device_kernelINS_4gemm6kernel13GemmUniversalIN4cute5tupleIJiiiiEEENS1_10collective13CollectiveMmaINS1_34MainloopSm90TmaGmmaWarpSpecializedILi18ENS5_IJNS4_1CILi1EEENSA_ILi2EEESB_EEENS1_32KernelTmaWarpSpecializedPingpongEEENS5_IJNSA_ILi64EEENSA_ILi128EEENSA_ILi32EEEEEENS_6half_tENS5_IJlSB_lEEESK_SL_NS4_8TiledMMAINS4_8MMA_AtomIJNS4_4SM904GMMA26MMA_64x128x16_F32F16F16_SSILNSP_5MajorE0ELSR_0ELNSP_7ScaleInE1ELSS_1EEEEEENS4_6LayoutINS5_IJSB_SB_SB_EEENS5_IJNSA_ILi0EEESX_SX_EEEEENS5_IJNS4_10UnderscoreES10_S10_EEEEENS4_23SM90_TMA_LOAD_MULTICASTENS4_14ComposedLayoutINS4_7SwizzleILi2ELi4ELi3EEENS4_18smem_ptr_flag_bitsILi16EEENSV_INS5_IJNSA_ILi8EEESI_EEENS5_IJSI_SB_EEEEEEEvNS4_8identityENS4_13SM90_TMA_LOADES1D_vS1E_EENS_8epilogue10collective6detail29Sm90TmaWarpSpecializedAdapterINS1I_15DefaultEpilogueISK_SL_SL_NS1H_6thread17LinearCombinationISK_Li1EffLNS1M_9ScaleType4KindE0ELNS_15FloatRoundStyleE2ESK_EENS1_15EpilogueDefaultEEEEEvvEEEEvNT_6ParamsE,"aw",@nobits
	.sectionflags	@""
	.align	16
	.zero		1024


//--------------------- .nv.shared.reserved.0     --------------------------
	.section	.nv.shared.reserved.0,"aw",@nobits
	.weak		__nv_reservedSMEM_offset_0_alias
	.size		__nv_reservedSMEM_offset_0_alias, 0, 0
	.other		__nv_reservedSMEM_offset_0_alias,@"STO_CUDA_RESERVED_SHARED STV_DEFAULT"
__nv_reservedSMEM_offset_0_alias:
	.zero		0


//--------------------- .nv.global                --------------------------
	.section	.nv.global,"aw",@nobits
.nv.global:
	.type		_ZN39_INTERNAL_7e9be085_4_k_cu_e9107e7d_26434cute1_E,@object
	.size		_ZN39_INTERNAL_7e9be085_4_k_cu_e9107e7d_26434cute1_E,(_ZN39_INTERNAL_7e9be085_4_k_cu_e9107e7d_26434cuda3std3__45__cpo6cbeginE - _ZN39_INTERNAL_7e9be085_4_k_cu_e9107e7d_26434cute1_E)
_ZN39_INTERNAL_7e9be085_4_k_cu_e9107e7d_26434cute1_E:
	.zero		1
	.type		_ZN39_INTERNAL_7e9be085_4_k_cu_e9107e7d_26434cuda3std3__45__cpo6cbeginE,@object
	.size		_ZN39_INTERNAL_7e9be085_4_k_cu_e9107e7d_26434cuda3std3__45__cpo6cbeginE,(_ZN39_INTERNAL_7e9be085_4_k_cu_e9107e7d_26434cuda3std3__48in_placeE - _ZN39_INTERNAL_7e9be085_4_k_cu_e9107e7d_26434cuda3std3__45__cpo6cbeginE)
_ZN39_INTERNAL_7e9be085_4_k_cu_e9107e7d_26434cuda3std3__45__cpo6cbeginE:
	.zero		1
	.type		_ZN39_INTERNAL_7e9be085_4_k_cu_e9107e7d_26434cuda3std3__48in_placeE,@object
	.size		_ZN39_INTERNAL_7e9be085_4_k_cu_e9107e7d_26434cuda3std3__48in_placeE,(_ZN39_INTERNAL_7e9be085_4_k_cu_e9107e7d_26434cuda3std6ranges3__45__cpo9iter_moveE - _ZN39_INTERNAL_7e9be085_4_k_cu_e9107e7d_26434cuda3std3__48in_placeE)
_ZN39_INTERNAL_7e9be085_4_k_cu_e9107e7d_26434cuda3std3__48in_placeE:
	.zero		1
	.type		_ZN39_INTERNAL_7e9be085_4_k_cu_e9107e7d_26434cuda3std6ranges3__45__cpo9iter_moveE,@object
	.size		_ZN39_INTERNAL_7e9be085_4_k_cu_e9107e7d_26434cuda3std6ranges3__45__cpo9iter_moveE,(_ZN39_INTERNAL_7e9be085_4_k_cu_e9107e7d_26434cuda3std3__45__cpo5beginE - _ZN39_INTERNAL_7e9be085_4_k_cu_e9107e7d_26434cuda3std6ranges3__45__cpo9iter_moveE)
_ZN39_INTERNAL_7e9be085_4_k_cu_e9107e7d_26434cuda3std6ranges3__45__cpo9iter_moveE:
	.zero		1
	.type		_ZN39_INTERNAL_7e9be085_4_k_cu_e9107e7d_26434cuda3std3__45__cpo5beginE,@object
	.size		_ZN39_INTERNAL_7e9be085_4_k_cu_e9107e7d_26434cuda3std3__45__cpo5beginE,(_ZN39_INTERNAL_7e9be085_4_k_cu_e9107e7d_26434cuda3std3__441_GLOBAL__N__7e9be085_4_k_cu_e9107e7d_26436ignoreE - _ZN39_INTERNAL_7e9be085_4_k_cu_e9107e7d_26434cuda3std3__45__cpo5beginE)
_ZN39_INTERNAL_7e9be085_4_k_cu_e9107e7d_26434cuda3std3__45__cpo5beginE:
	.zero		1
	.type		_ZN39_INTERNAL_7e9be085_4_k_cu_e9107e7d_26434cuda3std3__441_GLOBAL__N__7e9be085_4_k_cu_e9107e7d_26436ignoreE,@object
	.size		_ZN39_INTERNAL_7e9be085_4_k_cu_e9107e7d_26434cuda3std3__441_GLOBAL__N__7e9be085_4_k_cu_e9107e7d_26436ignoreE,(_ZN39_INTERNAL_7e9be085_4_k_cu_e9107e7d_26434cute7productE - _ZN39_INTERNAL_7e9be085_4_k_cu_e9107e7d_26434cuda3std3__441_GLOBAL__N__7e9be085_4_k_cu_e9107e7d_26436ignoreE)
_ZN39_INTERNAL_7e9be085_4_k_cu_e9107e7d_26434cuda3std3__441_GLOBAL__N__7e9be085_4_k_cu_e9107e7d_26436ignoreE:
	.zero		1
	.type		_ZN39_INTERNAL_7e9be085_4_k_cu_e9107e7d_26434cute7productE,@object
	.size		_ZN39_INTERNAL_7e9be085_4_k_cu_e9107e7d_26434cute7productE,(_ZN39_INTERNAL_7e9be085_4_k_cu_e9107e7d_26434cuda3std3__45__cpo3endE - _ZN39_INTERNAL_7e9be085_4_k_cu_e9107e7d_26434cute7productE)
_ZN39_INTERNAL_7e9be085_4_k_cu_e9107e7d_26434cute7productE:
	.zero		1
	.type		_ZN39_INTERNAL_7e9be085_4_k_cu_e9107e7d_26434cuda3std3__45__cpo3endE,@object
	.size		_ZN39_INTERNAL_7e9be085_4_k_cu_e9107e7d_26434cuda3std3__45__cpo3endE,(_ZN39_INTERNAL_7e9be085_4_k_cu_e9107e7d_26434cuda3std3__419piecewise_constructE - _ZN39_INTERNAL_7e9be085_4_k_cu_e9107e7d_26434cuda3std3__45__cpo3endE)
_ZN39_INTERNAL_7e9be085_4_k_cu_e9107e7d_26434cuda3std3__45__cpo3endE:
	.zero		1
	.type		_ZN39_INTERNAL_7e9be085_4_k_cu_e9107e7d_26434cuda3std3__419piecewise_constructE,@object
	.size		_ZN39_INTERNAL_7e9be085_4_k_cu_e9107e7d_26434cuda3std3__419piecewise_constructE,(_ZN39_INTERNAL_7e9be085_4_k_cu_e9107e7d_26434cuda3std3__45__cpo4cendE - _ZN39_INTERNAL_7e9be085_4_k_cu_e9107e7d_26434cuda3std3__419piecewise_constructE)
_ZN39_INTERNAL_7e9be085_4_k_cu_e9107e7d_26434cuda3std3__419piecewise_constructE:
	.zero		1
	.type		_ZN39_INTERNAL_7e9be085_4_k_cu_e9107e7d_26434cuda3std3__45__cpo4cendE,@object
	.size		_ZN39_INTERNAL_7e9be085_4_k_cu_e9107e7d_26434cuda3std3__45__cpo4cendE,(_ZN39_INTERNAL_7e9be085_4_k_cu_e9107e7d_26434cuda3std6ranges3__45__cpo4swapE - _ZN39_INTERNAL_7e9be085_4_k_cu_e9107e7d_26434cuda3std3__45__cpo4cendE)
_ZN39_INTERNAL_7e9be085_4_k_cu_e9107e7d_26434cuda3std3__45__cpo4cendE:
	.zero		1
	.type		_ZN39_INTERNAL_7e9be085_4_k_cu_e9107e7d_26434cuda3std6ranges3__45__cpo4swapE,@object
	.size		_ZN39_INTERNAL_7e9be085_4_k_cu_e9107e7d_26434cuda3std6ranges3__45__cpo4swapE,(.L_8 - _ZN39_INTERNAL_7e9be085_4_k_cu_e9107e7d_26434cuda3std6ranges3__45__cpo4swapE)
_ZN39_INTERNAL_7e9be085_4_k_cu_e9107e7d_26434cuda3std6ranges3__45__cpo4swapE:
	.zero		1
.L_8:


//--------------------- .nv.constant0._ZN7cutlass13device_kernelINS_4gemm6kernel13GemmUniversalIN4cute5tupleIJiiiiEEENS1_10collective13CollectiveMmaINS1_34MainloopSm90TmaGmmaWarpSpecializedILi18ENS5_IJNS4_1CILi1EEENSA_ILi2EEESB_EEENS1_32KernelTmaWarpSpecializedPingpongEEENS5_IJNSA_ILi64EEENSA_ILi128EEENSA_ILi32EEEEEENS_6half_tENS5_IJlSB_lEEESK_SL_NS4_8TiledMMAINS4_8MMA_AtomIJNS4_4SM904GMMA26MMA_64x128x16_F32F16F16_SSILNSP_5MajorE0ELSR_0ELNSP_7ScaleInE1ELSS_1EEEEEENS4_6LayoutINS5_IJSB_SB_SB_EEENS5_IJNSA_ILi0EEESX_SX_EEEEENS5_IJNS4_10UnderscoreES10_S10_EEEEENS4_23SM90_TMA_LOAD_MULTICASTENS4_14ComposedLayoutINS4_7SwizzleILi2ELi4ELi3EEENS4_18smem_ptr_flag_bitsILi16EEENSV_INS5_IJNSA_ILi8EEESI_EEENS5_IJSI_SB_EEEEEEEvNS4_8identityENS4_13SM90_TMA_LOADES1D_vS1E_EENS_8epilogue10collective6detail29Sm90TmaWarpSpecializedAdapterINS1I_15DefaultEpilogueISK_SL_SL_NS1H_6thread17LinearCombinationISK_Li1EffLNS1M_9ScaleType4KindE0ELNS_15FloatRoundStyleE2ESK_EENS1_15EpilogueDefaultEEEEEvvEEEEvNT_6ParamsE --------------------------
	.section	.nv.constant0._ZN7cutlass13device_kernelINS_4gemm6kernel13GemmUniversalIN4cute5tupleIJiiiiEEENS1_10collective13CollectiveMmaINS1_34MainloopSm90TmaGmmaWarpSpecializedILi18ENS5_IJNS4_1CILi1EEENSA_ILi2EEESB_EEENS1_32KernelTmaWarpSpecializedPingpongEEENS5_IJNSA_ILi64EEENSA_ILi128EEENSA_ILi32EEEEEENS_6half_tENS5_IJlSB_lEEESK_SL_NS4_8TiledMMAINS4_8MMA_AtomIJNS4_4SM904GMMA26MMA_64x128x16_F32F16F16_SSILNSP_5MajorE0ELSR_0ELNSP_7ScaleInE1ELSS_1EEEEEENS4_6LayoutINS5_IJSB_SB_SB_EEENS5_IJNSA_ILi0EEESX_SX_EEEEENS5_IJNS4_10UnderscoreES10_S10_EEEEENS4_23SM90_TMA_LOAD_MULTICASTENS4_14ComposedLayoutINS4_7SwizzleILi2ELi4ELi3EEENS4_18smem_ptr_flag_bitsILi16EEENSV_INS5_IJNSA_ILi8EEESI_EEENS5_IJSI_SB_EEEEEEEvNS4_8identityENS4_13SM90_TMA_LOADES1D_vS1E_EENS_8epilogue10collective6detail29Sm90TmaWarpSpecializedAdapterINS1I_15DefaultEpilogueISK_SL_SL_NS1H_6thread17LinearCombinationISK_Li1EffLNS1M_9ScaleType4KindE0ELNS_15FloatRoundStyleE2ESK_EENS1_15EpilogueDefaultEEEEEvvEEEEvNT_6ParamsE,"a",@progbits
	.sectionflags	@""
	.align	4
.nv.constant0._ZN7cutlass13device_kernelINS_4gemm6kernel13GemmUniversalIN4cute5tupleIJiiiiEEENS1_10collective13CollectiveMmaINS1_34MainloopSm90TmaGmmaWarpSpecializedILi18ENS5_IJNS4_1CILi1EEENSA_ILi2EEESB_EEENS1_32KernelTmaWarpSpecializedPingpongEEENS5_IJNSA_ILi64EEENSA_ILi128EEENSA_ILi32EEEEEENS_6half_tENS5_IJlSB_lEEESK_SL_NS4_8TiledMMAINS4_8MMA_AtomIJNS4_4SM904GMMA26MMA_64x128x16_F32F16F16_SSILNSP_5MajorE0ELSR_0ELNSP_7ScaleInE1ELSS_1EEEEEENS4_6LayoutINS5_IJSB_SB_SB_EEENS5_IJNSA_ILi0EEESX_SX_EEEEENS5_IJNS4_10UnderscoreES10_S10_EEEEENS4_23SM90_TMA_LOAD_MULTICASTENS4_14ComposedLayoutINS4_7SwizzleILi2ELi4ELi3EEENS4_18smem_ptr_flag_bitsILi16EEENSV_INS5_IJNSA_ILi8EEESI_EEENS5_IJSI_SB_EEEEEEEvNS4_8identityENS4_13SM90_TMA_LOADES1D_vS1E_EENS_8epilogue10collective6detail29Sm90TmaWarpSpecializedAdapterINS1I_15DefaultEpilogueISK_SL_SL_NS1H_6thread17LinearCombinationISK_Li1EffLNS1M_9ScaleType4KindE0ELNS_15FloatRoundStyleE2ESK_EENS1_15EpilogueDefaultEEEEEvvEEEEvNT_6ParamsE:
	.zero		1664


//--------------------- SYMBOLS --------------------------

	.type		.nv.reservedSmem.offset0,@object
	.size		.nv.reservedSmem.offset0,0x4
	.type		__assertfail,@function
